	.target	sm_90a

	.elftype	@"ET_EXEC"


//--------------------- .note.nv.tkinfo           --------------------------
	.section	.note.nv.tkinfo,"",@"SHT_NOTE"
	.sectionflags	@"SHF_NOTE_NV_TKINFO"
	.tkinfo
        /*0018*/ 	.word	0x00000002
        /*0030*/ 	.string	""
        /*0030*/ 	.string	"ptxas"
        /*0030*/ 	.string	"Cuda compilation tools, release 13.0, V13.0.88"
        /*0030*/ 	.string	"Build cuda_13.0.r13.0/compiler.36424714_0"
        /*0030*/ 	.string	"-arch sm_90a -m 64 "



//--------------------- .note.nv.cuinfo           --------------------------
	.section	.note.nv.cuinfo,"",@"SHT_NOTE"
	.sectionflags	@"SHF_NOTE_NV_CUINFO"
        /*0018*/ 	.short	0x0002
        /*001a*/ 	.short	0x005a
        /*001c*/ 	.short	0x0082
	.zero		2


//--------------------- .nv.info                  --------------------------
	.section	.nv.info,"",@"SHT_CUDA_INFO"
	.align	4


	//----- nvinfo : EIATTR_REGCOUNT
	.align		4
        /*0000*/ 	.byte	0x04, 0x2f
        /*0002*/ 	.short	(.L_15 - .L_14)
	.align		4
.L_14:
        /*0004*/ 	.word	index@(_ZN7cutlass13device_kernelINS_4gemm6kernel13GemmUniversalIN4cute5tupleIJiiiiEEENS1_10collective13CollectiveMmaINS1_34MainloopSm90TmaGmmaWarpSpecializedILi11ENS5_IJNS4_1CILi4EEENSA_ILi1EEESC_EEENS1_32KernelTmaWarpSpecializedPingpongEEENS5_IJNSA_ILi64EEENSA_ILi256EEENSA_ILi32EEEEEENS_6half_tENS5_IJlSC_lEEESK_SL_NS4_8TiledMMAINS4_8MMA_AtomIJNS4_4SM904GMMA26MMA_64x256x16_F32F16F16_SSILNSP_5MajorE0ELSR_0ELNSP_7ScaleInE1ELSS_1EEEEEENS4_6LayoutINS5_IJSC_SC_SC_EEENS5_IJNSA_ILi0EEESX_SX_EEEEENS5_IJNS4_10UnderscoreES10_S10_EEEEENS4_13SM90_TMA_LOADENS4_14ComposedLayoutINS4_7SwizzleILi2ELi4ELi3EEENS4_18smem_ptr_flag_bitsILi16EEENSV_INS5_IJNSA_ILi8EEESI_EEENS5_IJSI_SC_EEEEEEEvNS4_8identityENS4_23SM90_TMA_LOAD_MULTICASTES1D_vS1E_EENS_8epilogue10collective6detail29Sm90TmaWarpSpecializedAdapterINS1I_15DefaultEpilogueISK_SL_SL_NS1H_6thread17LinearCombinationISK_Li1EffLNS1M_9ScaleType4KindE0ELNS_15FloatRoundStyleE2ESK_EENS1_15EpilogueDefaultEEEEEvvEEEEvNT_6ParamsE)
        /*0008*/ 	.word	0x000000a8


	//----- nvinfo : EIATTR_FRAME_SIZE
	.align		4
.L_15:
        /*000c*/ 	.byte	0x04, 0x11
        /*000e*/ 	.short	(.L_17 - .L_16)
	.align		4
.L_16:
        /*0010*/ 	.word	index@(_ZN7cutlass13device_kernelINS_4gemm6kernel13GemmUniversalIN4cute5tupleIJiiiiEEENS1_10collective13CollectiveMmaINS1_34MainloopSm90TmaGmmaWarpSpecializedILi11ENS5_IJNS4_1CILi4EEENSA_ILi1EEESC_EEENS1_32KernelTmaWarpSpecializedPingpongEEENS5_IJNSA_ILi64EEENSA_ILi256EEENSA_ILi32EEEEEENS_6half_tENS5_IJlSC_lEEESK_SL_NS4_8TiledMMAINS4_8MMA_AtomIJNS4_4SM904GMMA26MMA_64x256x16_F32F16F16_SSILNSP_5MajorE0ELSR_0ELNSP_7ScaleInE1ELSS_1EEEEEENS4_6LayoutINS5_IJSC_SC_SC_EEENS5_IJNSA_ILi0EEESX_SX_EEEEENS5_IJNS4_10UnderscoreES10_S10_EEEEENS4_13SM90_TMA_LOADENS4_14ComposedLayoutINS4_7SwizzleILi2ELi4ELi3EEENS4_18smem_ptr_flag_bitsILi16EEENSV_INS5_IJNSA_ILi8EEESI_EEENS5_IJSI_SC_EEEEEEEvNS4_8identityENS4_23SM90_TMA_LOAD_MULTICASTES1D_vS1E_EENS_8epilogue10collective6detail29Sm90TmaWarpSpecializedAdapterINS1I_15DefaultEpilogueISK_SL_SL_NS1H_6thread17LinearCombinationISK_Li1EffLNS1M_9ScaleType4KindE0ELNS_15FloatRoundStyleE2ESK_EENS1_15EpilogueDefaultEEEEEvvEEEEvNT_6ParamsE)
        /*0014*/ 	.word	0x00000008


	//----- nvinfo : EIATTR_MIN_STACK_SIZE
	.align		4
.L_17:
        /*0018*/ 	.byte	0x04, 0x12
        /*001a*/ 	.short	(.L_19 - .L_18)
	.align		4
.L_18:
        /*001c*/ 	.word	index@(_ZN7cutlass13device_kernelINS_4gemm6kernel13GemmUniversalIN4cute5tupleIJiiiiEEENS1_10collective13CollectiveMmaINS1_34MainloopSm90TmaGmmaWarpSpecializedILi11ENS5_IJNS4_1CILi4EEENSA_ILi1EEESC_EEENS1_32KernelTmaWarpSpecializedPingpongEEENS5_IJNSA_ILi64EEENSA_ILi256EEENSA_ILi32EEEEEENS_6half_tENS5_IJlSC_lEEESK_SL_NS4_8TiledMMAINS4_8MMA_AtomIJNS4_4SM904GMMA26MMA_64x256x16_F32F16F16_SSILNSP_5MajorE0ELSR_0ELNSP_7ScaleInE1ELSS_1EEEEEENS4_6LayoutINS5_IJSC_SC_SC_EEENS5_IJNSA_ILi0EEESX_SX_EEEEENS5_IJNS4_10UnderscoreES10_S10_EEEEENS4_13SM90_TMA_LOADENS4_14ComposedLayoutINS4_7SwizzleILi2ELi4ELi3EEENS4_18smem_ptr_flag_bitsILi16EEENSV_INS5_IJNSA_ILi8EEESI_EEENS5_IJSI_SC_EEEEEEEvNS4_8identityENS4_23SM90_TMA_LOAD_MULTICASTES1D_vS1E_EENS_8epilogue10collective6detail29Sm90TmaWarpSpecializedAdapterINS1I_15DefaultEpilogueISK_SL_SL_NS1H_6thread17LinearCombinationISK_Li1EffLNS1M_9ScaleType4KindE0ELNS_15FloatRoundStyleE2ESK_EENS1_15EpilogueDefaultEEEEEvvEEEEvNT_6ParamsE)
        /*0020*/ 	.word	0x00000008
.L_19:


//--------------------- .nv.compat                --------------------------
	.section	.nv.compat,"",@"SHT_CUDA_COMPAT_INFO"
	.align	4
        /*0000*/ 	.byte	0x02, 0x09, 0x01, 0x00, 0x02, 0x02, 0x04, 0x00, 0x02, 0x05, 0x05, 0x00, 0x03, 0x07, 0x01, 0x01
        /*0010*/ 	.byte	0x02, 0x03, 0x01, 0x00, 0x02, 0x06, 0x01, 0x00, 0x04, 0x0b, 0x08, 0x00, 0x00, 0x00, 0x00, 0x00
        /*0020*/ 	.byte	0x00, 0x00, 0x00, 0x00


//--------------------- .nv.info._ZN7cutlass13device_kernelINS_4gemm6kernel13GemmUniversalIN4cute5tupleIJiiiiEEENS1_10collective13CollectiveMmaINS1_34MainloopSm90TmaGmmaWarpSpecializedILi11ENS5_IJNS4_1CILi4EEENSA_ILi1EEESC_EEENS1_32KernelTmaWarpSpecializedPingpongEEENS5_IJNSA_ILi64EEENSA_ILi256EEENSA_ILi32EEEEEENS_6half_tENS5_IJlSC_lEEESK_SL_NS4_8TiledMMAINS4_8MMA_AtomIJNS4_4SM904GMMA26MMA_64x256x16_F32F16F16_SSILNSP_5MajorE0ELSR_0ELNSP_7ScaleInE1ELSS_1EEEEEENS4_6LayoutINS5_IJSC_SC_SC_EEENS5_IJNSA_ILi0EEESX_SX_EEEEENS5_IJNS4_10UnderscoreES10_S10_EEEEENS4_13SM90_TMA_LOADENS4_14ComposedLayoutINS4_7SwizzleILi2ELi4ELi3EEENS4_18smem_ptr_flag_bitsILi16EEENSV_INS5_IJNSA_ILi8EEESI_EEENS5_IJSI_SC_EEEEEEEvNS4_8identityENS4_23SM90_TMA_LOAD_MULTICASTES1D_vS1E_EENS_8epilogue10collective6detail29Sm90TmaWarpSpecializedAdapterINS1I_15DefaultEpilogueISK_SL_SL_NS1H_6thread17LinearCombinationISK_Li1EffLNS1M_9ScaleType4KindE0ELNS_15FloatRoundStyleE2ESK_EENS1_15EpilogueDefaultEEEEEvvEEEEvNT_6ParamsE --------------------------
	.section	.nv.info._ZN7cutlass13device_kernelINS_4gemm6kernel13GemmUniversalIN4cute5tupleIJiiiiEEENS1_10collective13CollectiveMmaINS1_34MainloopSm90TmaGmmaWarpSpecializedILi11ENS5_IJNS4_1CILi4EEENSA_ILi1EEESC_EEENS1_32KernelTmaWarpSpecializedPingpongEEENS5_IJNSA_ILi64EEENSA_ILi256EEENSA_ILi32EEEEEENS_6half_tENS5_IJlSC_lEEESK_SL_NS4_8TiledMMAINS4_8MMA_AtomIJNS4_4SM904GMMA26MMA_64x256x16_F32F16F16_SSILNSP_5MajorE0ELSR_0ELNSP_7ScaleInE1ELSS_1EEEEEENS4_6LayoutINS5_IJSC_SC_SC_EEENS5_IJNSA_ILi0EEESX_SX_EEEEENS5_IJNS4_10UnderscoreES10_S10_EEEEENS4_13SM90_TMA_LOADENS4_14ComposedLayoutINS4_7SwizzleILi2ELi4ELi3EEENS4_18smem_ptr_flag_bitsILi16EEENSV_INS5_IJNSA_ILi8EEESI_EEENS5_IJSI_SC_EEEEEEEvNS4_8identityENS4_23SM90_TMA_LOAD_MULTICASTES1D_vS1E_EENS_8epilogue10collective6detail29Sm90TmaWarpSpecializedAdapterINS1I_15DefaultEpilogueISK_SL_SL_NS1H_6thread17LinearCombinationISK_Li1EffLNS1M_9ScaleType4KindE0ELNS_15FloatRoundStyleE2ESK_EENS1_15EpilogueDefaultEEEEEvvEEEEvNT_6ParamsE,"",@"SHT_CUDA_INFO"
	.sectionflags	@""
	.align	4


	//----- nvinfo : EIATTR_CUDA_API_VERSION
	.align		4
        /*0000*/ 	.byte	0x04, 0x37
        /*0002*/ 	.short	(.L_21 - .L_20)
.L_20:
        /*0004*/ 	.word	0x00000082


	//----- nvinfo : EIATTR_KPARAM_INFO
	.align		4
.L_21:
        /*0008*/ 	.byte	0x04, 0x17
        /*000a*/ 	.short	(.L_23 - .L_22)
.L_22:
        /*000c*/ 	.word	0x00000000
        /*0010*/ 	.short	0x0000
        /*0012*/ 	.short	0x0070
        /*0014*/ 	.byte	0x00, 0xf0, 0x01, 0x10


	//----- nvinfo : EIATTR_SPARSE_MMA_MASK
	.align		4
.L_23:
        /*0018*/ 	.byte	0x03, 0x50
        /*001a*/ 	.short	0x0000


	//----- nvinfo : EIATTR_MAXREG_COUNT
	.align		4
        /*001c*/ 	.byte	0x03, 0x1b
        /*001e*/ 	.short	0x00a8


	//----- nvinfo : EIATTR_NUM_BARRIERS
	.align		4
        /*0020*/ 	.byte	0x02, 0x4c
        /*0022*/ 	.byte	0x01
	.zero		1


	//----- nvinfo : EIATTR_EXTERNS
	.align		4
        /*0024*/ 	.byte	0x04, 0x0f
        /*0026*/ 	.short	(.L_25 - .L_24)


	//   ....[0]....
	.align		4
.L_24:
        /*0028*/ 	.word	index@(__assertfail)


	//----- nvinfo : EIATTR_ANNOTATIONS
	.align		4
.L_25:
        /*002c*/ 	.byte	0x04, 0x55
        /*002e*/ 	.short	(.L_27 - .L_26)


	//   ....[0]....
.L_26:
        /*0030*/ 	.word	0x00000001
        /*0034*/ 	.byte	0xe0, 0x0e, 0x00, 0x00, 0x01, 0x00, 0x00, 0x00, 0x40, 0x9e, 0x00, 0x00, 0x01, 0x00, 0x00, 0x00
        /*0044*/ 	.byte	0xc0, 0xaa, 0x00, 0x00


	//----- nvinfo : EIATTR_MERCURY_ISA_VERSION
	.align		4
.L_27:
        /*0048*/ 	.byte	0x03, 0x5f
        /*004a*/ 	.short	0x0101


	//----- nvinfo : EIATTR_INT_WARP_WIDE_INSTR_OFFSETS
	.align		4
        /*004c*/ 	.byte	0x04, 0x31
        /*004e*/ 	.short	(.L_29 - .L_28)


	//   ....[0]....
.L_28:
        /*0050*/ 	.word	0x000006b0


	//   ....[1]....
        /*0054*/ 	.word	0x000006d0


	//   ....[2]....
        /*0058*/ 	.word	0x000006f0


	//   ....[3]....
        /*005c*/ 	.word	0x000007e0


	//   ....[4]....
        /*0060*/ 	.word	0x00000800


	//   ....[5]....
        /*0064*/ 	.word	0x00000810


	//   ....[6]....
        /*0068*/ 	.word	0x000008c0


	//   ....[7]....
        /*006c*/ 	.word	0x00000910


	//   ....[8]....
        /*0070*/ 	.word	0x00001f70


	//----- nvinfo : EIATTR_COOP_GROUP_MASK_REGIDS
	.align		4
.L_29:
        /*0074*/ 	.byte	0x04, 0x29
        /*0076*/ 	.short	(.L_31 - .L_30)


	//   ....[0]....
.L_30:
        /*0078*/ 	.word	0xffffffff


	//   ....[1]....
        /*007c*/ 	.word	0xffffffff


	//   ....[2]....
        /*0080*/ 	.word	0xffffffff


	//   ....[3]....
        /*0084*/ 	.word	0xffffffff


	//   ....[4]....
        /*0088*/ 	.word	0xffffffff


	//   ....[5]....
        /*008c*/ 	.word	0xffffffff


	//   ....[6]....
        /*0090*/ 	.word	0xffffffff


	//----- nvinfo : EIATTR_COOP_GROUP_INSTR_OFFSETS
	.align		4
.L_31:
        /*0094*/ 	.byte	0x04, 0x28
        /*0096*/ 	.short	(.L_33 - .L_32)


	//   ....[0]....
.L_32:
        /*0098*/ 	.word	0x00000070


	//   ....[1]....
        /*009c*/ 	.word	0x00000080


	//   ....[2]....
        /*00a0*/ 	.word	0x00000140


	//   ....[3]....
        /*00a4*/ 	.word	0x00000440


	//   ....[4]....
        /*00a8*/ 	.word	0x00000480


	//   ....[5]....
        /*00ac*/ 	.word	0x00000830


	//   ....[6]....
        /*00b0*/ 	.word	0x00000a80


	//----- nvinfo : EIATTR_REG_RECONFIG
	.align		4
.L_33:
        /*00b4*/ 	.byte	0x01, 0x54
	.zero		2


	//----- nvinfo : EIATTR_SYSCALL_OFFSETS
	.align		4
        /*00b8*/ 	.byte	0x04, 0x46
        /*00ba*/ 	.short	(.L_35 - .L_34)


	//   ....[0]....
.L_34:
        /*00bc*/ 	.word	0x00001910


	//----- nvinfo : EIATTR_MBARRIER_INSTR_OFFSETS
	.align		4
.L_35:
        /*00c0*/ 	.byte	0x04, 0x39
        /*00c2*/ 	.short	(.L_37 - .L_36)


	//   ....[0]....
.L_36:
        /*00c4*/ 	.word	0x000002a0
        /*00c8*/ 	.word	0x000000ff
        /*00cc*/ 	.word	0x00000000
        /*00d0*/ 	.short	0x0100
        /*00d2*/ 	.byte	0x08
	.zero		1


	//   ....[1]....
        /*00d4*/ 	.word	0x000002b0
        /*00d8*/ 	.word	0x000000ff
        /*00dc*/ 	.word	0x00000058
        /*00e0*/ 	.short	0x0100
        /*00e2*/ 	.byte	0x08
	.zero		1


	//   ....[2]....
        /*00e4*/ 	.word	0x000002c0
        /*00e8*/ 	.word	0x000000ff
        /*00ec*/ 	.word	0x00000008
        /*00f0*/ 	.short	0x0100
        /*00f2*/ 	.byte	0x08
	.zero		1


	//   ....[3]....
        /*00f4*/ 	.word	0x000002d0
        /*00f8*/ 	.word	0x000000ff
        /*00fc*/ 	.word	0x00000060
        /*0100*/ 	.short	0x0100
        /*0102*/ 	.byte	0x08
	.zero		1


	//   ....[4]....
        /*0104*/ 	.word	0x000002e0
        /*0108*/ 	.word	0x000000ff
        /*010c*/ 	.word	0x00000010
        /*0110*/ 	.short	0x0100
        /*0112*/ 	.byte	0x08
	.zero		1


	//   ....[5]....
        /*0114*/ 	.word	0x000002f0
        /*0118*/ 	.word	0x000000ff
        /*011c*/ 	.word	0x00000068
        /*0120*/ 	.short	0x0100
        /*0122*/ 	.byte	0x08
	.zero		1


	//   ....[6]....
        /*0124*/ 	.word	0x00000300
        /*0128*/ 	.word	0x000000ff
        /*012c*/ 	.word	0x00000018
        /*0130*/ 	.short	0x0100
        /*0132*/ 	.byte	0x08
	.zero		1


	//   ....[7]....
        /*0134*/ 	.word	0x00000310
        /*0138*/ 	.word	0x000000ff
        /*013c*/ 	.word	0x00000070
        /*0140*/ 	.short	0x0100
        /*0142*/ 	.byte	0x08
	.zero		1


	//   ....[8]....
        /*0144*/ 	.word	0x00000320
        /*0148*/ 	.word	0x000000ff
        /*014c*/ 	.word	0x00000020
        /*0150*/ 	.short	0x0100
        /*0152*/ 	.byte	0x08
	.zero		1


	//   ....[9]....
        /*0154*/ 	.word	0x00000330
        /*0158*/ 	.word	0x000000ff
        /*015c*/ 	.word	0x00000078
        /*0160*/ 	.short	0x0100
        /*0162*/ 	.byte	0x08
	.zero		1


	//   ....[10]....
        /*0164*/ 	.word	0x00000340
        /*0168*/ 	.word	0x000000ff
        /*016c*/ 	.word	0x00000028
        /*0170*/ 	.short	0x0100
        /*0172*/ 	.byte	0x08
	.zero		1


	//   ....[11]....
        /*0174*/ 	.word	0x00000350
        /*0178*/ 	.word	0x000000ff
        /*017c*/ 	.word	0x00000080
        /*0180*/ 	.short	0x0100
        /*0182*/ 	.byte	0x08
	.zero		1


	//   ....[12]....
        /*0184*/ 	.word	0x00000360
        /*0188*/ 	.word	0x000000ff
        /*018c*/ 	.word	0x00000030
        /*0190*/ 	.short	0x0100
        /*0192*/ 	.byte	0x08
	.zero		1


	//   ....[13]....
        /*0194*/ 	.word	0x00000370
        /*0198*/ 	.word	0x000000ff
        /*019c*/ 	.word	0x00000088
        /*01a0*/ 	.short	0x0100
        /*01a2*/ 	.byte	0x08
	.zero		1


	//   ....[14]....
        /*01a4*/ 	.word	0x00000380
        /*01a8*/ 	.word	0x000000ff
        /*01ac*/ 	.word	0x00000038
        /*01b0*/ 	.short	0x0100
        /*01b2*/ 	.byte	0x08
	.zero		1


	//   ....[15]....
        /*01b4*/ 	.word	0x00000390
        /*01b8*/ 	.word	0x000000ff
        /*01bc*/ 	.word	0x00000090
        /*01c0*/ 	.short	0x0100
        /*01c2*/ 	.byte	0x08
	.zero		1


	//   ....[16]....
        /*01c4*/ 	.word	0x000003a0
        /*01c8*/ 	.word	0x000000ff
        /*01cc*/ 	.word	0x00000040
        /*01d0*/ 	.short	0x0100
        /*01d2*/ 	.byte	0x08
	.zero		1


	//   ....[17]....
        /*01d4*/ 	.word	0x000003b0
        /*01d8*/ 	.word	0x000000ff
        /*01dc*/ 	.word	0x00000098
        /*01e0*/ 	.short	0x0100
        /*01e2*/ 	.byte	0x08
	.zero		1


	//   ....[18]....
        /*01e4*/ 	.word	0x000003c0
        /*01e8*/ 	.word	0x000000ff
        /*01ec*/ 	.word	0x00000048
        /*01f0*/ 	.short	0x0100
        /*01f2*/ 	.byte	0x08
	.zero		1


	//   ....[19]....
        /*01f4*/ 	.word	0x000003d0
        /*01f8*/ 	.word	0x000000ff
        /*01fc*/ 	.word	0x000000a0
        /*0200*/ 	.short	0x0100
        /*0202*/ 	.byte	0x08
	.zero		1


	//   ....[20]....
        /*0204*/ 	.word	0x000003e0
        /*0208*/ 	.word	0x000000ff
        /*020c*/ 	.word	0x00000050
        /*0210*/ 	.short	0x0100
        /*0212*/ 	.byte	0x08
	.zero		1


	//   ....[21]....
        /*0214*/ 	.word	0x000003f0
        /*0218*/ 	.word	0x000000ff
        /*021c*/ 	.word	0x000000a8
        /*0220*/ 	.short	0x0100
        /*0222*/ 	.byte	0x08
	.zero		1


	//   ....[22]....
        /*0224*/ 	.word	0x00000940
        /*0228*/ 	.word	0x000000ff
        /*022c*/ 	.word	0x000000e0
        /*0230*/ 	.short	0x0100
        /*0232*/ 	.byte	0x08
	.zero		1


	//   ....[23]....
        /*0234*/ 	.word	0x000009d0
        /*0238*/ 	.word	0x000000ff
        /*023c*/ 	.word	0x000000e8
        /*0240*/ 	.short	0x0100
        /*0242*/ 	.byte	0x08
	.zero		1


	//   ....[24]....
        /*0244*/ 	.word	0x00000a00
        /*0248*/ 	.word	0x000000ff
        /*024c*/ 	.word	0x000000c0
        /*0250*/ 	.short	0x0100
        /*0252*/ 	.byte	0x09
	.zero		1


	//   ....[25]....
        /*0254*/ 	.word	0x00000a10
        /*0258*/ 	.word	0x000000ff
        /*025c*/ 	.word	0x000000c8
        /*0260*/ 	.short	0x0100
        /*0262*/ 	.byte	0x09
	.zero		1


	//   ....[26]....
        /*0264*/ 	.word	0x00000a20
        /*0268*/ 	.word	0x000000ff
        /*026c*/ 	.word	0x000000d0
        /*0270*/ 	.short	0x0100
        /*0272*/ 	.byte	0x09
	.zero		1


	//   ....[27]....
        /*0274*/ 	.word	0x00000a30
        /*0278*/ 	.word	0x000000ff
        /*027c*/ 	.word	0x000000d8
        /*0280*/ 	.short	0x0100
        /*0282*/ 	.byte	0x09
	.zero		1


	//   ....[28]....
        /*0284*/ 	.word	0x000017f0
        /*0288*/ 	.word	0x0000009f
        /*028c*/ 	.word	0x00000000
        /*0290*/ 	.short	0x010a
        /*0292*/ 	.byte	0x2a
	.zero		1


	//   ....[29]....
        /*0294*/ 	.word	0x00001990
        /*0298*/ 	.word	0x00000003
        /*029c*/ 	.word	0x00000000
        /*02a0*/ 	.short	0x010a
        /*02a2*/ 	.byte	0x3f
	.zero		1


	//   ....[30]....
        /*02a4*/ 	.word	0x000019f0
        /*02a8*/ 	.word	0x00000003
        /*02ac*/ 	.word	0x00000000
        /*02b0*/ 	.short	0x010a
        /*02b2*/ 	.byte	0x3f
	.zero		1


	//   ....[31]....
        /*02b4*/ 	.word	0x00001c60
        /*02b8*/ 	.word	0x000000ff
        /*02bc*/ 	.word	0x00000000
        /*02c0*/ 	.short	0x010a
        /*02c2*/ 	.byte	0x04
	.zero		1


	//   ....[32]....
        /*02c4*/ 	.word	0x00001ca0
        /*02c8*/ 	.word	0x000000ff
        /*02cc*/ 	.word	0x00000000
        /*02d0*/ 	.short	0x010a
        /*02d2*/ 	.byte	0x04
	.zero		1


	//   ....[33]....
        /*02d4*/ 	.word	0x00001e10
        /*02d8*/ 	.word	0x00000005
        /*02dc*/ 	.word	0x00000000
        /*02e0*/ 	.short	0x0101
        /*02e2*/ 	.byte	0x3f
	.zero		1


	//   ....[34]....
        /*02e4*/ 	.word	0x00001f10
        /*02e8*/ 	.word	0x000000a0
        /*02ec*/ 	.word	0x00000000
        /*02f0*/ 	.short	0x0101
        /*02f2*/ 	.byte	0x2d
	.zero		1


	//   ....[35]....
        /*02f4*/ 	.word	0x00002010
        /*02f8*/ 	.word	0x00000003
        /*02fc*/ 	.word	0x00000000
        /*0300*/ 	.short	0x0101
        /*0302*/ 	.byte	0x3f
	.zero		1


	//   ....[36]....
        /*0304*/ 	.word	0x000020d0
        /*0308*/ 	.word	0x0000009f
        /*030c*/ 	.word	0x00000010
        /*0310*/ 	.short	0x010a
        /*0312*/ 	.byte	0x2a
	.zero		1


	//   ....[37]....
        /*0314*/ 	.word	0x00009e60
        /*0318*/ 	.word	0x000000a2
        /*031c*/ 	.word	0x00000000
        /*0320*/ 	.short	0x0101
        /*0322*/ 	.byte	0x2d
	.zero		1


	//   ....[38]....
        /*0324*/ 	.word	0x0000a810
        /*0328*/ 	.word	0x0000000c
        /*032c*/ 	.word	0x00000058
        /*0330*/ 	.short	0x010a
        /*0332*/ 	.byte	0x3f
	.zero		1


	//   ....[39]....
        /*0334*/ 	.word	0x0000abd0
        /*0338*/ 	.word	0x00000004
        /*033c*/ 	.word	0x000000e8
        /*0340*/ 	.short	0x0101
        /*0342*/ 	.byte	0x3f
	.zero		1


	//   ....[40]....
        /*0344*/ 	.word	0x0000b360
        /*0348*/ 	.word	0x00000007
        /*034c*/ 	.word	0x00000000
        /*0350*/ 	.short	0x010a
        /*0352*/ 	.byte	0x3f
	.zero		1


	//   ....[41]....
        /*0354*/ 	.word	0x0000b3e0
        /*0358*/ 	.word	0x00000009
        /*035c*/ 	.word	0x00000000
        /*0360*/ 	.short	0x010a
        /*0362*/ 	.byte	0x3f
	.zero		1


	//   ....[42]....
        /*0364*/ 	.word	0x0000b470
        /*0368*/ 	.word	0x00000006
        /*036c*/ 	.word	0x00000000
        /*0370*/ 	.short	0x010a
        /*0372*/ 	.byte	0x3f
	.zero		1


	//   ....[43]....
        /*0374*/ 	.word	0x0000b500
        /*0378*/ 	.word	0x00000009
        /*037c*/ 	.word	0x00000000
        /*0380*/ 	.short	0x010a
        /*0382*/ 	.byte	0x3f
	.zero		1


	//   ....[44]....
        /*0384*/ 	.word	0x0000b590
        /*0388*/ 	.word	0x00000006
        /*038c*/ 	.word	0x00000000
        /*0390*/ 	.short	0x010a
        /*0392*/ 	.byte	0x3f
	.zero		1


	//   ....[45]....
        /*0394*/ 	.word	0x0000b620
        /*0398*/ 	.word	0x00000009
        /*039c*/ 	.word	0x00000000
        /*03a0*/ 	.short	0x010a
        /*03a2*/ 	.byte	0x3f
	.zero		1


	//   ....[46]....
        /*03a4*/ 	.word	0x0000b6b0
        /*03a8*/ 	.word	0x00000006
        /*03ac*/ 	.word	0x00000000
        /*03b0*/ 	.short	0x010a
        /*03b2*/ 	.byte	0x3f
	.zero		1


	//   ....[47]....
        /*03b4*/ 	.word	0x0000b740
        /*03b8*/ 	.word	0x00000009
        /*03bc*/ 	.word	0x00000000
        /*03c0*/ 	.short	0x010a
        /*03c2*/ 	.byte	0x3f
	.zero		1


	//   ....[48]....
        /*03c4*/ 	.word	0x0000b7d0
        /*03c8*/ 	.word	0x00000006
        /*03cc*/ 	.word	0x00000000
        /*03d0*/ 	.short	0x010a
        /*03d2*/ 	.byte	0x3f
	.zero		1


	//   ....[49]....
        /*03d4*/ 	.word	0x0000b860
        /*03d8*/ 	.word	0x00000009
        /*03dc*/ 	.word	0x00000000
        /*03e0*/ 	.short	0x010a
        /*03e2*/ 	.byte	0x3f
	.zero		1


	//   ....[50]....
        /*03e4*/ 	.word	0x0000b8f0
        /*03e8*/ 	.word	0x00000003
        /*03ec*/ 	.word	0x00000000
        /*03f0*/ 	.short	0x010a
        /*03f2*/ 	.byte	0x3f
	.zero		1


	//   ....[51]....
        /*03f4*/ 	.word	0x0000b950
        /*03f8*/ 	.word	0x000000a1
        /*03fc*/ 	.word	0x00000000
        /*0400*/ 	.short	0x010a
        /*0402*/ 	.byte	0x3f
	.zero		1


	//   ....[52]....
        /*0404*/ 	.word	0x0000b9a0
        /*0408*/ 	.word	0x00000003
        /*040c*/ 	.word	0x00000000
        /*0410*/ 	.short	0x010a
        /*0412*/ 	.byte	0x3f
	.zero		1


	//   ....[53]....
        /*0414*/ 	.word	0x0000ba00
        /*0418*/ 	.word	0x00000005
        /*041c*/ 	.word	0x00000000
        /*0420*/ 	.short	0x010a
        /*0422*/ 	.byte	0x3f
	.zero		1


	//   ....[54]....
        /*0424*/ 	.word	0x0000ba50
        /*0428*/ 	.word	0x000000a1
        /*042c*/ 	.word	0x00000010
        /*0430*/ 	.short	0x010a
        /*0432*/ 	.byte	0x3f
	.zero		1


	//   ....[55]....
        /*0434*/ 	.word	0x0000bb20
        /*0438*/ 	.word	0x0000000c
        /*043c*/ 	.word	0x00000058
        /*0440*/ 	.short	0x010a
        /*0442*/ 	.byte	0x3f
	.zero		1


	//   ....[56]....
        /*0444*/ 	.word	0x0000bbf0
        /*0448*/ 	.word	0x00000007
        /*044c*/ 	.word	0x00000000
        /*0450*/ 	.short	0x010a
        /*0452*/ 	.byte	0x3f
	.zero		1


	//   ....[57]....
        /*0454*/ 	.word	0x0000bc40
        /*0458*/ 	.word	0x00000009
        /*045c*/ 	.word	0x00000000
        /*0460*/ 	.short	0x010a
        /*0462*/ 	.byte	0x3f
	.zero		1


	//   ....[58]....
        /*0464*/ 	.word	0x0000bc90
        /*0468*/ 	.word	0x00000006
        /*046c*/ 	.word	0x00000000
        /*0470*/ 	.short	0x010a
        /*0472*/ 	.byte	0x3f
	.zero		1


	//   ....[59]....
        /*0474*/ 	.word	0x0000bce0
        /*0478*/ 	.word	0x00000009
        /*047c*/ 	.word	0x00000000
        /*0480*/ 	.short	0x010a
        /*0482*/ 	.byte	0x3f
	.zero		1


	//   ....[60]....
        /*0484*/ 	.word	0x0000bd30
        /*0488*/ 	.word	0x00000006
        /*048c*/ 	.word	0x00000000
        /*0490*/ 	.short	0x010a
        /*0492*/ 	.byte	0x3f
	.zero		1


	//   ....[61]....
        /*0494*/ 	.word	0x0000bd80
        /*0498*/ 	.word	0x00000009
        /*049c*/ 	.word	0x00000000
        /*04a0*/ 	.short	0x010a
        /*04a2*/ 	.byte	0x3f
	.zero		1


	//   ....[62]....
        /*04a4*/ 	.word	0x0000bdd0
        /*04a8*/ 	.word	0x00000006
        /*04ac*/ 	.word	0x00000000
        /*04b0*/ 	.short	0x010a
        /*04b2*/ 	.byte	0x3f
	.zero		1


	//   ....[63]....
        /*04b4*/ 	.word	0x0000be20
        /*04b8*/ 	.word	0x00000009
        /*04bc*/ 	.word	0x00000000
        /*04c0*/ 	.short	0x010a
        /*04c2*/ 	.byte	0x3f
	.zero		1


	//   ....[64]....
        /*04c4*/ 	.word	0x0000be70
        /*04c8*/ 	.word	0x00000006
        /*04cc*/ 	.word	0x00000000
        /*04d0*/ 	.short	0x010a
        /*04d2*/ 	.byte	0x3f
	.zero		1


	//   ....[65]....
        /*04d4*/ 	.word	0x0000bec0
        /*04d8*/ 	.word	0x00000009
        /*04dc*/ 	.word	0x00000000
        /*04e0*/ 	.short	0x010a
        /*04e2*/ 	.byte	0x3f
	.zero		1


	//----- nvinfo : EIATTR_NUM_MBARRIERS
	.align		4
.L_37:
        /*04e4*/ 	.byte	0x03, 0x38
        /*04e6*/ 	.short	0x001c


	//----- nvinfo : EIATTR_EXIT_INSTR_OFFSETS
	.align		4
        /*04e8*/ 	.byte	0x04, 0x1c
        /*04ea*/ 	.short	(.L_39 - .L_38)


	//   ....[0]....
.L_38:
        /*04ec*/ 	.word	0x00001520


	//   ....[1]....
        /*04f0*/ 	.word	0x00001580


	//   ....[2]....
        /*04f4*/ 	.word	0x0000a4f0


	//   ....[3]....
        /*04f8*/ 	.word	0x0000a520


	//   ....[4]....
        /*04fc*/ 	.word	0x0000b940


	//----- nvinfo : EIATTR_MAX_THREADS
	.align		4
.L_39:
        /*0500*/ 	.byte	0x04, 0x05
        /*0502*/ 	.short	(.L_41 - .L_40)
.L_40:
        /*0504*/ 	.word	0x00000180
        /*0508*/ 	.word	0x00000001
        /*050c*/ 	.word	0x00000001


	//----- nvinfo : EIATTR_CRS_STACK_SIZE
	.align		4
.L_41:
        /*0510*/ 	.byte	0x04, 0x1e
        /*0512*/ 	.short	(.L_43 - .L_42)
.L_42:
        /*0514*/ 	.word	0x00000000


	//----- nvinfo : EIATTR_CBANK_PARAM_SIZE
	.align		4
.L_43:
        /*0518*/ 	.byte	0x03, 0x19
        /*051a*/ 	.short	0x0470


	//----- nvinfo : EIATTR_PARAM_CBANK
	.align		4
        /*051c*/ 	.byte	0x04, 0x0a
        /*051e*/ 	.short	(.L_45 - .L_44)
	.align		4
.L_44:
        /*0520*/ 	.word	index@(.nv.constant0._ZN7cutlass13device_kernelINS_4gemm6kernel13GemmUniversalIN4cute5tupleIJiiiiEEENS1_10collective13CollectiveMmaINS1_34MainloopSm90TmaGmmaWarpSpecializedILi11ENS5_IJNS4_1CILi4EEENSA_ILi1EEESC_EEENS1_32KernelTmaWarpSpecializedPingpongEEENS5_IJNSA_ILi64EEENSA_ILi256EEENSA_ILi32EEEEEENS_6half_tENS5_IJlSC_lEEESK_SL_NS4_8TiledMMAINS4_8MMA_AtomIJNS4_4SM904GMMA26MMA_64x256x16_F32F16F16_SSILNSP_5MajorE0ELSR_0ELNSP_7ScaleInE1ELSS_1EEEEEENS4_6LayoutINS5_IJSC_SC_SC_EEENS5_IJNSA_ILi0EEESX_SX_EEEEENS5_IJNS4_10UnderscoreES10_S10_EEEEENS4_13SM90_TMA_LOADENS4_14ComposedLayoutINS4_7SwizzleILi2ELi4ELi3EEENS4_18smem_ptr_flag_bitsILi16EEENSV_INS5_IJNSA_ILi8EEESI_EEENS5_IJSI_SC_EEEEEEEvNS4_8identityENS4_23SM90_TMA_LOAD_MULTICASTES1D_vS1E_EENS_8epilogue10collective6detail29Sm90TmaWarpSpecializedAdapterINS1I_15DefaultEpilogueISK_SL_SL_NS1H_6thread17LinearCombinationISK_Li1EffLNS1M_9ScaleType4KindE0ELNS_15FloatRoundStyleE2ESK_EENS1_15EpilogueDefaultEEEEEvvEEEEvNT_6ParamsE)
        /*0524*/ 	.short	0x0210
        /*0526*/ 	.short	0x0470


	//----- nvinfo : EIATTR_SW_WAR
	.align		4
.L_45:
        /*0528*/ 	.byte	0x04, 0x36
        /*052a*/ 	.short	(.L_47 - .L_46)
.L_46:
        /*052c*/ 	.word	0x00000008
.L_47:


//--------------------- .nv.callgraph             --------------------------
	.section	.nv.callgraph,"",@"SHT_CUDA_CALLGRAPH"
	.align	4
	.sectionentsize	8
	.align		4
        /*0000*/ 	.word	0x00000000
	.align		4
        /*0004*/ 	.word	0xffffffff
	.align		4
        /*0008*/ 	.word	index@(_ZN7cutlass13device_kernelINS_4gemm6kernel13GemmUniversalIN4cute5tupleIJiiiiEEENS1_10collective13CollectiveMmaINS1_34MainloopSm90TmaGmmaWarpSpecializedILi11ENS5_IJNS4_1CILi4EEENSA_ILi1EEESC_EEENS1_32KernelTmaWarpSpecializedPingpongEEENS5_IJNSA_ILi64EEENSA_ILi256EEENSA_ILi32EEEEEENS_6half_tENS5_IJlSC_lEEESK_SL_NS4_8TiledMMAINS4_8MMA_AtomIJNS4_4SM904GMMA26MMA_64x256x16_F32F16F16_SSILNSP_5MajorE0ELSR_0ELNSP_7ScaleInE1ELSS_1EEEEEENS4_6LayoutINS5_IJSC_SC_SC_EEENS5_IJNSA_ILi0EEESX_SX_EEEEENS5_IJNS4_10UnderscoreES10_S10_EEEEENS4_13SM90_TMA_LOADENS4_14ComposedLayoutINS4_7SwizzleILi2ELi4ELi3EEENS4_18smem_ptr_flag_bitsILi16EEENSV_INS5_IJNSA_ILi8EEESI_EEENS5_IJSI_SC_EEEEEEEvNS4_8identityENS4_23SM90_TMA_LOAD_MULTICASTES1D_vS1E_EENS_8epilogue10collective6detail29Sm90TmaWarpSpecializedAdapterINS1I_15DefaultEpilogueISK_SL_SL_NS1H_6thread17LinearCombinationISK_Li1EffLNS1M_9ScaleType4KindE0ELNS_15FloatRoundStyleE2ESK_EENS1_15EpilogueDefaultEEEEEvvEEEEvNT_6ParamsE)
	.align		4
        /*000c*/ 	.word	index@(__assertfail)
	.align		4
        /*0010*/ 	.word	0x00000000
	.align		4
        /*0014*/ 	.word	0xfffffffe
	.align		4
        /*0018*/ 	.word	0x00000000
	.align		4
        /*001c*/ 	.word	0xfffffffd
	.align		4
        /*0020*/ 	.word	0x00000000
	.align		4
        /*0024*/ 	.word	0xfffffffc


//--------------------- .nv.constant4             --------------------------
	.section	.nv.constant4,"a",@progbits
	.align	8
	.align		8
.nv.constant4:
        /*0000*/ 	.dword	__assertfail
	.align		8
        /*0008*/ 	.dword	__unnamed_1
	.align		8
        /*0010*/ 	.dword	_ZN40_INTERNAL_3ba7675e_4_k_cu_be323868_206894cuda3std3__45__cpo5beginE
	.align		8
        /*0018*/ 	.dword	_ZN40_INTERNAL_3ba7675e_4_k_cu_be323868_206894cuda3std3__45__cpo3endE
	.align		8
        /*0020*/ 	.dword	_ZN40_INTERNAL_3ba7675e_4_k_cu_be323868_206894cuda3std3__45__cpo6cbeginE
	.align		8
        /*0028*/ 	.dword	_ZN40_INTERNAL_3ba7675e_4_k_cu_be323868_206894cuda3std3__45__cpo4cendE
	.align		8
        /*0030*/ 	.dword	_ZN40_INTERNAL_3ba7675e_4_k_cu_be323868_206894cuda3std3__442_GLOBAL__N__3ba7675e_4_k_cu_be323868_206896ignoreE
	.align		8
        /*0038*/ 	.dword	_ZN40_INTERNAL_3ba7675e_4_k_cu_be323868_206894cuda3std3__419piecewise_constructE
	.align		8
        /*0040*/ 	.dword	_ZN40_INTERNAL_3ba7675e_4_k_cu_be323868_206894cuda3std3__48in_placeE
	.align		8
        /*0048*/ 	.dword	_ZN40_INTERNAL_3ba7675e_4_k_cu_be323868_206894cuda3std6ranges3__45__cpo4swapE
	.align		8
        /*0050*/ 	.dword	_ZN40_INTERNAL_3ba7675e_4_k_cu_be323868_206894cuda3std6ranges3__45__cpo9iter_moveE
	.align		8
        /*0058*/ 	.dword	_ZN40_INTERNAL_3ba7675e_4_k_cu_be323868_206894cute7productE
	.align		8
        /*0060*/ 	.dword	_ZN40_INTERNAL_3ba7675e_4_k_cu_be323868_206894cute1_E
	.align		8
        /*0068*/ 	.dword	$str$22
	.align		8
        /*0070*/ 	.dword	$str$23


//--------------------- .text._ZN7cutlass13device_kernelINS_4gemm6kernel13GemmUniversalIN4cute5tupleIJiiiiEEENS1_10collective13CollectiveMmaINS1_34MainloopSm90TmaGmmaWarpSpecializedILi11ENS5_IJNS4_1CILi4EEENSA_ILi1EEESC_EEENS1_32KernelTmaWarpSpecializedPingpongEEENS5_IJNSA_ILi64EEENSA_ILi256EEENSA_ILi32EEEEEENS_6half_tENS5_IJlSC_lEEESK_SL_NS4_8TiledMMAINS4_8MMA_AtomIJNS4_4SM904GMMA26MMA_64x256x16_F32F16F16_SSILNSP_5MajorE0ELSR_0ELNSP_7ScaleInE1ELSS_1EEEEEENS4_6LayoutINS5_IJSC_SC_SC_EEENS5_IJNSA_ILi0EEESX_SX_EEEEENS5_IJNS4_10UnderscoreES10_S10_EEEEENS4_13SM90_TMA_LOADENS4_14ComposedLayoutINS4_7SwizzleILi2ELi4ELi3EEENS4_18smem_ptr_flag_bitsILi16EEENSV_INS5_IJNSA_ILi8EEESI_EEENS5_IJSI_SC_EEEEEEEvNS4_8identityENS4_23SM90_TMA_LOAD_MULTICASTES1D_vS1E_EENS_8epilogue10collective6detail29Sm90TmaWarpSpecializedAdapterINS1I_15DefaultEpilogueISK_SL_SL_NS1H_6thread17LinearCombinationISK_Li1EffLNS1M_9ScaleType4KindE0ELNS_15FloatRoundStyleE2ESK_EENS1_15EpilogueDefaultEEEEEvvEEEEvNT_6ParamsE --------------------------
	.section	.text._ZN7cutlass13device_kernelINS_4gemm6kernel13GemmUniversalIN4cute5tupleIJiiiiEEENS1_10collective13CollectiveMmaINS1_34MainloopSm90TmaGmmaWarpSpecializedILi11ENS5_IJNS4_1CILi4EEENSA_ILi1EEESC_EEENS1_32KernelTmaWarpSpecializedPingpongEEENS5_IJNSA_ILi64EEENSA_ILi256EEENSA_ILi32EEEEEENS_6half_tENS5_IJlSC_lEEESK_SL_NS4_8TiledMMAINS4_8MMA_AtomIJNS4_4SM904GMMA26MMA_64x256x16_F32F16F16_SSILNSP_5MajorE0ELSR_0ELNSP_7ScaleInE1ELSS_1EEEEEENS4_6LayoutINS5_IJSC_SC_SC_EEENS5_IJNSA_ILi0EEESX_SX_EEEEENS5_IJNS4_10UnderscoreES10_S10_EEEEENS4_13SM90_TMA_LOADENS4_14ComposedLayoutINS4_7SwizzleILi2ELi4ELi3EEENS4_18smem_ptr_flag_bitsILi16EEENSV_INS5_IJNSA_ILi8EEESI_EEENS5_IJSI_SC_EEEEEEEvNS4_8identityENS4_23SM90_TMA_LOAD_MULTICASTES1D_vS1E_EENS_8epilogue10collective6detail29Sm90TmaWarpSpecializedAdapterINS1I_15DefaultEpilogueISK_SL_SL_NS1H_6thread17LinearCombinationISK_Li1EffLNS1M_9ScaleType4KindE0ELNS_15FloatRoundStyleE2ESK_EENS1_15EpilogueDefaultEEEEEvvEEEEvNT_6ParamsE,"ax",@progbits
	.align	128
.text._ZN7cutlass13device_kernelINS_4gemm6kernel13GemmUniversalIN4cute5tupleIJiiiiEEENS1_10collective13CollectiveMmaINS1_34MainloopSm90TmaGmmaWarpSpecializedILi11ENS5_IJNS4_1CILi4EEENSA_ILi1EEESC_EEENS1_32KernelTmaWarpSpecializedPingpongEEENS5_IJNSA_ILi64EEENSA_ILi256EEENSA_ILi32EEEEEENS_6half_tENS5_IJlSC_lEEESK_SL_NS4_8TiledMMAINS4_8MMA_AtomIJNS4_4SM904GMMA26MMA_64x256x16_F32F16F16_SSILNSP_5MajorE0ELSR_0ELNSP_7ScaleInE1ELSS_1EEEEEENS4_6LayoutINS5_IJSC_SC_SC_EEENS5_IJNSA_ILi0EEESX_SX_EEEEENS5_IJNS4_10UnderscoreES10_S10_EEEEENS4_13SM90_TMA_LOADENS4_14ComposedLayoutINS4_7SwizzleILi2ELi4ELi3EEENS4_18smem_ptr_flag_bitsILi16EEENSV_INS5_IJNSA_ILi8EEESI_EEENS5_IJSI_SC_EEEEEEEvNS4_8identityENS4_23SM90_TMA_LOAD_MULTICASTES1D_vS1E_EENS_8epilogue10collective6detail29Sm90TmaWarpSpecializedAdapterINS1I_15DefaultEpilogueISK_SL_SL_NS1H_6thread17LinearCombinationISK_Li1EffLNS1M_9ScaleType4KindE0ELNS_15FloatRoundStyleE2ESK_EENS1_15EpilogueDefaultEEEEEvvEEEEvNT_6ParamsE:
        .type           _ZN7cutlass13device_kernelINS_4gemm6kernel13GemmUniversalIN4cute5tupleIJiiiiEEENS1_10collective13CollectiveMmaINS1_34MainloopSm90TmaGmmaWarpSpecializedILi11ENS5_IJNS4_1CILi4EEENSA_ILi1EEESC_EEENS1_32KernelTmaWarpSpecializedPingpongEEENS5_IJNSA_ILi64EEENSA_ILi256EEENSA_ILi32EEEEEENS_6half_tENS5_IJlSC_lEEESK_SL_NS4_8TiledMMAINS4_8MMA_AtomIJNS4_4SM904GMMA26MMA_64x256x16_F32F16F16_SSILNSP_5MajorE0ELSR_0ELNSP_7ScaleInE1ELSS_1EEEEEENS4_6LayoutINS5_IJSC_SC_SC_EEENS5_IJNSA_ILi0EEESX_SX_EEEEENS5_IJNS4_10UnderscoreES10_S10_EEEEENS4_13SM90_TMA_LOADENS4_14ComposedLayoutINS4_7SwizzleILi2ELi4ELi3EEENS4_18smem_ptr_flag_bitsILi16EEENSV_INS5_IJNSA_ILi8EEESI_EEENS5_IJSI_SC_EEEEEEEvNS4_8identityENS4_23SM90_TMA_LOAD_MULTICASTES1D_vS1E_EENS_8epilogue10collective6detail29Sm90TmaWarpSpecializedAdapterINS1I_15DefaultEpilogueISK_SL_SL_NS1H_6thread17LinearCombinationISK_Li1EffLNS1M_9ScaleType4KindE0ELNS_15FloatRoundStyleE2ESK_EENS1_15EpilogueDefaultEEEEEvvEEEEvNT_6ParamsE,@function
        .size           _ZN7cutlass13device_kernelINS_4gemm6kernel13GemmUniversalIN4cute5tupleIJiiiiEEENS1_10collective13CollectiveMmaINS1_34MainloopSm90TmaGmmaWarpSpecializedILi11ENS5_IJNS4_1CILi4EEENSA_ILi1EEESC_EEENS1_32KernelTmaWarpSpecializedPingpongEEENS5_IJNSA_ILi64EEENSA_ILi256EEENSA_ILi32EEEEEENS_6half_tENS5_IJlSC_lEEESK_SL_NS4_8TiledMMAINS4_8MMA_AtomIJNS4_4SM904GMMA26MMA_64x256x16_F32F16F16_SSILNSP_5MajorE0ELSR_0ELNSP_7ScaleInE1ELSS_1EEEEEENS4_6LayoutINS5_IJSC_SC_SC_EEENS5_IJNSA_ILi0EEESX_SX_EEEEENS5_IJNS4_10UnderscoreES10_S10_EEEEENS4_13SM90_TMA_LOADENS4_14ComposedLayoutINS4_7SwizzleILi2ELi4ELi3EEENS4_18smem_ptr_flag_bitsILi16EEENSV_INS5_IJNSA_ILi8EEESI_EEENS5_IJSI_SC_EEEEEEEvNS4_8identityENS4_23SM90_TMA_LOAD_MULTICASTES1D_vS1E_EENS_8epilogue10collective6detail29Sm90TmaWarpSpecializedAdapterINS1I_15DefaultEpilogueISK_SL_SL_NS1H_6thread17LinearCombinationISK_Li1EffLNS1M_9ScaleType4KindE0ELNS_15FloatRoundStyleE2ESK_EENS1_15EpilogueDefaultEEEEEvvEEEEvNT_6ParamsE,(.L_x_344 - _ZN7cutlass13device_kernelINS_4gemm6kernel13GemmUniversalIN4cute5tupleIJiiiiEEENS1_10collective13CollectiveMmaINS1_34MainloopSm90TmaGmmaWarpSpecializedILi11ENS5_IJNS4_1CILi4EEENSA_ILi1EEESC_EEENS1_32KernelTmaWarpSpecializedPingpongEEENS5_IJNSA_ILi64EEENSA_ILi256EEENSA_ILi32EEEEEENS_6half_tENS5_IJlSC_lEEESK_SL_NS4_8TiledMMAINS4_8MMA_AtomIJNS4_4SM904GMMA26MMA_64x256x16_F32F16F16_SSILNSP_5MajorE0ELSR_0ELNSP_7ScaleInE1ELSS_1EEEEEENS4_6LayoutINS5_IJSC_SC_SC_EEENS5_IJNSA_ILi0EEESX_SX_EEEEENS5_IJNS4_10UnderscoreES10_S10_EEEEENS4_13SM90_TMA_LOADENS4_14ComposedLayoutINS4_7SwizzleILi2ELi4ELi3EEENS4_18smem_ptr_flag_bitsILi16EEENSV_INS5_IJNSA_ILi8EEESI_EEENS5_IJSI_SC_EEEEEEEvNS4_8identityENS4_23SM90_TMA_LOAD_MULTICASTES1D_vS1E_EENS_8epilogue10collective6detail29Sm90TmaWarpSpecializedAdapterINS1I_15DefaultEpilogueISK_SL_SL_NS1H_6thread17LinearCombinationISK_Li1EffLNS1M_9ScaleType4KindE0ELNS_15FloatRoundStyleE2ESK_EENS1_15EpilogueDefaultEEEEEvvEEEEvNT_6ParamsE)
        .other          _ZN7cutlass13device_kernelINS_4gemm6kernel13GemmUniversalIN4cute5tupleIJiiiiEEENS1_10collective13CollectiveMmaINS1_34MainloopSm90TmaGmmaWarpSpecializedILi11ENS5_IJNS4_1CILi4EEENSA_ILi1EEESC_EEENS1_32KernelTmaWarpSpecializedPingpongEEENS5_IJNSA_ILi64EEENSA_ILi256EEENSA_ILi32EEEEEENS_6half_tENS5_IJlSC_lEEESK_SL_NS4_8TiledMMAINS4_8MMA_AtomIJNS4_4SM904GMMA26MMA_64x256x16_F32F16F16_SSILNSP_5MajorE0ELSR_0ELNSP_7ScaleInE1ELSS_1EEEEEENS4_6LayoutINS5_IJSC_SC_SC_EEENS5_IJNSA_ILi0EEESX_SX_EEEEENS5_IJNS4_10UnderscoreES10_S10_EEEEENS4_13SM90_TMA_LOADENS4_14ComposedLayoutINS4_7SwizzleILi2ELi4ELi3EEENS4_18smem_ptr_flag_bitsILi16EEENSV_INS5_IJNSA_ILi8EEESI_EEENS5_IJSI_SC_EEEEEEEvNS4_8identityENS4_23SM90_TMA_LOAD_MULTICASTES1D_vS1E_EENS_8epilogue10collective6detail29Sm90TmaWarpSpecializedAdapterINS1I_15DefaultEpilogueISK_SL_SL_NS1H_6thread17LinearCombinationISK_Li1EffLNS1M_9ScaleType4KindE0ELNS_15FloatRoundStyleE2ESK_EENS1_15EpilogueDefaultEEEEEvvEEEEvNT_6ParamsE,@"STO_CUDA_ENTRY STV_DEFAULT"
_ZN7cutlass13device_kernelINS_4gemm6kernel13GemmUniversalIN4cute5tupleIJiiiiEEENS1_10collective13CollectiveMmaINS1_34MainloopSm90TmaGmmaWarpSpecializedILi11ENS5_IJNS4_1CILi4EEENSA_ILi1EEESC_EEENS1_32KernelTmaWarpSpecializedPingpongEEENS5_IJNSA_ILi64EEENSA_ILi256EEENSA_ILi32EEEEEENS_6half_tENS5_IJlSC_lEEESK_SL_NS4_8TiledMMAINS4_8MMA_AtomIJNS4_4SM904GMMA26MMA_64x256x16_F32F16F16_SSILNSP_5MajorE0ELSR_0ELNSP_7ScaleInE1ELSS_1EEEEEENS4_6LayoutINS5_IJSC_SC_SC_EEENS5_IJNSA_ILi0EEESX_SX_EEEEENS5_IJNS4_10UnderscoreES10_S10_EEEEENS4_13SM90_TMA_LOADENS4_14ComposedLayoutINS4_7SwizzleILi2ELi4ELi3EEENS4_18smem_ptr_flag_bitsILi16EEENSV_INS5_IJNSA_ILi8EEESI_EEENS5_IJSI_SC_EEEEEEEvNS4_8identityENS4_23SM90_TMA_LOAD_MULTICASTES1D_vS1E_EENS_8epilogue10collective6detail29Sm90TmaWarpSpecializedAdapterINS1I_15DefaultEpilogueISK_SL_SL_NS1H_6thread17LinearCombinationISK_Li1EffLNS1M_9ScaleType4KindE0ELNS_15FloatRoundStyleE2ESK_EENS1_15EpilogueDefaultEEEEEvvEEEEvNT_6ParamsE:
[----:B------:R-:W0:Y:S02]  /*0000*/  LDC R1, c[0x0][0x28] ;  /* 0x00000a00ff017b82 */ /* 0x000e240000000800 */
[----:B0-----:R-:W-:Y:S01]  /*0010*/  VIADD R1, R1, 0xfffffff8 ;  /* 0xfffffff801017836 */ /* 0x001fe20000000000 */
[----:B------:R-:W0:Y:S01]  /*0020*/  S2R R4, SR_TID.X ;  /* 0x0000000000047919 */ /* 0x000e220000002100 */
[----:B------:R-:W-:Y:S01]  /*0030*/  ELECT P0, URZ, PT ;  /* 0x00000000003f782f */ /* 0x000fe20003800000 */
[----:B------:R-:W-:Y:S01]  /*0040*/  BSSY B0, `(.L_x_0) ;  /* 0x000000f000007945 */ /* 0x000fe20003800000 */
[--C-:B0-----:R-:W-:Y:S02]  /*0050*/  SHF.R.U32.HI R2, RZ, 0x5, R4.reuse ;  /* 0x00000005ff027819 */ /* 0x101fe40000011604 */
[----:B------:R-:W-:-:S03]  /*0060*/  SHF.R.U32.HI R7, RZ, 0x7, R4 ;  /* 0x00000007ff077819 */ /* 0x000fc60000011604 */
[----:B------:R-:W0:Y:S04]  /*0070*/  SHFL.IDX PT, R5, R2, RZ, 0x1f ;  /* 0x00001fff02057589 */ /* 0x000e2800000e0000 */
[----:B------:R1:W2:Y:S01]  /*0080*/  SHFL.IDX PT, R10, R7, RZ, 0x1f ;  /* 0x00001fff070a7589 */ /* 0x0002a200000e0000 */
[----:B0-----:R-:W-:-:S13]  /*0090*/  ISETP.NE.OR P0, PT, R5, RZ, !P0 ;  /* 0x000000ff0500720c */ /* 0x001fda0004705670 */
[----:B-12---:R-:W-:Y:S05]  /*00a0*/  @P0 BRA `(.L_x_1) ;  /* 0x0000000000200947 */ /* 0x006fea0003800000 */
[----:B------:R-:W-:Y:S02]  /*00b0*/  ULDC.64 UR4, c[0x0][0x198] ;  /* 0x0000660000047ab9 */ /* 0x000fe40000000a00 */
[----:B------:R-:W-:Y:S02]  /*00c0*/  UIADD3 UR6, UP0, UR4, 0xf0, URZ ;  /* 0x000000f004067890 */ /* 0x000fe4000ff1e03f */
[----:B------:R-:W-:Y:S02]  /*00d0*/  UIADD3 UR4, UP1, UR4, 0x1f0, URZ ;  /* 0x000001f004047890 */ /* 0x000fe4000ff3e03f */
[----:B------:R-:W-:Y:S02]  /*00e0*/  UIADD3.X UR7, URZ, UR5, URZ, UP0, !UPT ;  /* 0x000000053f077290 */ /* 0x000fe400087fe43f */
[----:B------:R-:W-:-:S07]  /*00f0*/  UIADD3.X UR5, URZ, UR5, URZ, UP1, !UPT ;  /* 0x000000053f057290 */ /* 0x000fce0008ffe43f */
[----:B------:R0:W-:Y:S02]  /*0100*/  UTMACCTL.PF [UR6] ;  /* 0x00000000060079b9 */ /* 0x0001e40008040000 */
[----:B------:R0:W-:Y:S02]  /*0110*/  UTMACCTL.PF [UR4] ;  /* 0x00000000040079b9 */ /* 0x0001e40008040000 */
[----:B0-----:R-:W-:Y:S01]  /*0120*/  NOP ;  /* 0x0000000000007918 */ /* 0x001fe20000000000 */
.L_x_1:
[----:B------:R-:W-:Y:S05]  /*0130*/  BSYNC B0 ;  /* 0x0000000000007941 */ /* 0x000fea0003800000 */
.L_x_0:
[----:B------:R-:W0:Y:S01]  /*0140*/  SHFL.IDX PT, R8, R2, RZ, 0x1f ;  /* 0x00001fff02087589 */ /* 0x000e2200000e0000 */
[----:B------:R-:W-:-:S04]  /*0150*/  SHF.R.S32.HI R3, RZ, 0x1f, R4 ;  /* 0x0000001fff037819 */ /* 0x000fc80000011404 */
[----:B------:R-:W-:-:S04]  /*0160*/  LEA.HI R3, R3, R4, RZ, 0x7 ;  /* 0x0000000403037211 */ /* 0x000fc800078f38ff */
[----:B------:R-:W-:-:S05]  /*0170*/  LOP3.LUT R3, R3, 0xffffff80, RZ, 0xc0, !PT ;  /* 0xffffff8003037812 */ /* 0x000fca00078ec0ff */
[----:B------:R-:W-:Y:S01]  /*0180*/  IMAD.IADD R3, R4, 0x1, -R3 ;  /* 0x0000000104037824 */ /* 0x000fe200078e0a03 */
[----:B0-----:R-:W-:-:S13]  /*0190*/  ISETP.NE.AND P0, PT, R8, RZ, PT ;  /* 0x000000ff0800720c */ /* 0x001fda0003f05270 */
[----:B------:R-:W-:Y:S05]  /*01a0*/  @P0 BRA `(.L_x_2) ;  /* 0x00000000009c0947 */ /* 0x000fea0003800000 */
[----:B------:R-:W-:Y:S01]  /*01b0*/  ELECT P0, URZ, PT ;  /* 0x00000000003f782f */ /* 0x000fe20003800000 */
[----:B------:R-:W-:-:S12]  /*01c0*/  BSSY B0, `(.L_x_2) ;  /* 0x0000025000007945 */ /* 0x000fd80003800000 */
[----:B------:R-:W-:Y:S05]  /*01d0*/  @!P0 BRA `(.L_x_3) ;  /* 0x00000000008c8947 */ /* 0x000fea0003800000 */
[----:B------:R-:W0:Y:S01]  /*01e0*/  S2UR UR8, SR_CgaCtaId ;  /* 0x00000000000879c3 */ /* 0x000e220000008800 */
[----:B------:R-:W-:Y:S01]  /*01f0*/  UMOV UR4, 0x400 ;  /* 0x0000040000047882 */ /* 0x000fe20000000000 */
[----:B------:R-:W-:Y:S01]  /*0200*/  UMOV UR5, 0x1 ;  /* 0x0000000100057882 */ /* 0x000fe20000000000 */
[----:B------:R-:W-:Y:S02]  /*0210*/  UMOV UR6, 0x4 ;  /* 0x0000000400067882 */ /* 0x000fe40000000000 */
[----:B------:R-:W-:-:S04]  /*0220*/  UIADD3 UR6, -UR6, 0x100000, URZ ;  /* 0x0010000006067890 */ /* 0x000fc8000fffe13f */
[----:B------:R-:W-:Y:S02]  /*0230*/  USHF.L.U32 UR7, UR6, 0xb, URZ ;  /* 0x0000000b06077899 */ /* 0x000fe4000800063f */
[----:B------:R-:W-:Y:S02]  /*0240*/  USHF.L.U32 UR6, UR6, 0x1, URZ ;  /* 0x0000000106067899 */ /* 0x000fe4000800063f */
[----:B0-----:R-:W-:Y:S02]  /*0250*/  ULEA UR8, UR8, UR4, 0x18 ;  /* 0x0000000408087291 */ /* 0x001fe4000f8ec03f */
[----:B------:R-:W-:-:S04]  /*0260*/  UIADD3 UR4, -UR5, 0x100000, URZ ;  /* 0x0010000005047890 */ /* 0x000fc8000fffe13f */
[----:B------:R-:W-:Y:S02]  /*0270*/  USHF.L.U32 UR5, UR4, 0xb, URZ ;  /* 0x0000000b04057899 */ /* 0x000fe4000800063f */
[----:B------:R-:W-:Y:S01]  /*0280*/  USHF.L.U32 UR4, UR4, 0x1, URZ ;  /* 0x0000000104047899 */ /* 0x000fe2000800063f */
[----:B------:R-:W0:Y:S11]  /*0290*/  FENCE.VIEW.ASYNC.S ;  /* 0x00000000000073c6 */ /* 0x000e360000000000 */
[----:B0-----:R0:W1:Y:S01]  /*02a0*/  SYNCS.EXCH.64 URZ, [UR8], UR4 ;  /* 0x00000004083f75b2 */ /* 0x0010620008000100 */
[----:B------:R0:W2:Y:S01]  /*02b0*/  SYNCS.EXCH.64 URZ, [UR8+0x58], UR6 ;  /* 0x00005806083f75b2 */ /* 0x0000a20008000100 */
[----:B------:R0:W3:Y:S01]  /*02c0*/  SYNCS.EXCH.64 URZ, [UR8+0x8], UR4 ;  /* 0x00000804083f75b2 */ /* 0x0000e20008000100 */
[----:B------:R0:W4:Y:S01]  /*02d0*/  SYNCS.EXCH.64 URZ, [UR8+0x60], UR6 ;  /* 0x00006006083f75b2 */ /* 0x0001220008000100 */
[----:B------:R0:W0:Y:S01]  /*02e0*/  SYNCS.EXCH.64 URZ, [UR8+0x10], UR4 ;  /* 0x00001004083f75b2 */ /* 0x0000220008000100 */
        /* <DEDUP_REMOVED lines=17> */
[----:B------:R-:W-:Y:S01]  /*0400*/  NOP ;  /* 0x0000000000007918 */ /* 0x000fe20000000000 */
.L_x_3:
[----:B0-----:R-:W-:Y:S05]  /*0410*/  BSYNC B0 ;  /* 0x0000000000007941 */ /* 0x001fea0003800000 */
.L_x_2:
[----:B------:R-:W0:Y:S01]  /*0420*/  S2UR UR12, SR_CTAID.X ;  /* 0x00000000000c79c3 */ /* 0x000e220000002500 */
[----:B------:R-:W-:Y:S01]  /*0430*/  SHF.R.S32.HI R0, RZ, 0x1f, R3 ;  /* 0x0000001fff007819 */ /* 0x000fe20000011403 */
[----:B------:R-:W5:Y:S01]  /*0440*/  SHFL.IDX PT, R15, R2, RZ, 0x1f ;  /* 0x00001fff020f7589 */ /* 0x000f6200000e0000 */
[----:B------:R-:W-:Y:S02]  /*0450*/  SHF.R.S32.HI R11, RZ, 0x1f, R8 ;  /* 0x0000001fff0b7819 */ /* 0x000fe40000011408 */
[----:B------:R-:W-:Y:S02]  /*0460*/  ELECT P0, URZ, PT ;  /* 0x00000000003f782f */ /* 0x000fe40003800000 */
[----:B------:R-:W-:Y:S01]  /*0470*/  LEA.HI R6, R0, R3, RZ, 0x3 ;  /* 0x0000000300067211 */ /* 0x000fe200078f18ff */
[----:B------:R1:W2:Y:S01]  /*0480*/  SHFL.IDX PT, R13, R2, RZ, 0x1f ;  /* 0x00001fff020d7589 */ /* 0x0002a200000e0000 */
[----:B------:R-:W-:Y:S02]  /*0490*/  LEA.HI R11, R11, R8, RZ, 0x2 ;  /* 0x000000080b0b7211 */ /* 0x000fe400078f10ff */
[----:B------:R-:W-:-:S02]  /*04a0*/  ELECT P1, URZ, PT ;  /* 0x00000000003f782f */ /* 0x000fc40003820000 */
[--C-:B------:R-:W-:Y:S01]  /*04b0*/  SHF.R.S32.HI R9, RZ, 0x3, R6.reuse ;  /* 0x00000003ff097819 */ /* 0x100fe20000011406 */
[----:B------:R-:W-:Y:S01]  /*04c0*/  ULDC UR4, c[0x0][0x150] ;  /* 0x0000540000047ab9 */ /* 0x000fe20000000800 */
[----:B------:R-:W-:Y:S01]  /*04d0*/  SHF.R.S32.HI R12, RZ, 0x1f, R6 ;  /* 0x0000001fff0c7819 */ /* 0x000fe20000011406 */
[----:B------:R-:W3:Y:S01]  /*04e0*/  LDC R14, c[0x0][0x140] ;  /* 0x00005000ff0e7b82 */ /* 0x000ee20000000800 */
[----:B------:R-:W4:Y:S01]  /*04f0*/  S2R R6, SR_CTAID.Y ;  /* 0x0000000000067919 */ /* 0x000f220000002600 */
[----:B------:R-:W-:Y:S01]  /*0500*/  LOP3.LUT R11, R11, 0x3ffffffc, RZ, 0xc0, !PT ;  /* 0x3ffffffc0b0b7812 */ /* 0x000fe200078ec0ff */
[----:B------:R-:W-:Y:S01]  /*0510*/  UMOV UR11, 0x80 ;  /* 0x00000080000b7882 */ /* 0x000fe20000000000 */
[----:B------:R-:W-:Y:S01]  /*0520*/  LEA.HI R12, R12, R9, RZ, 0x2 ;  /* 0x000000090c0c7211 */ /* 0x000fe200078f10ff */
[----:B------:R-:W-:Y:S01]  /*0530*/  NOP ;  /* 0x0000000000007918 */ /* 0x000fe20000000000 */
[----:B-1----:R-:W-:Y:S01]  /*0540*/  SHF.R.S32.HI R2, RZ, 0x1f, R5 ;  /* 0x0000001fff027819 */ /* 0x002fe20000011405 */
[----:B------:R-:W-:Y:S01]  /*0550*/  IMAD.IADD R11, R8, 0x1, -R11 ;  /* 0x00000001080b7824 */ /* 0x000fe200078e0a0b */
[----:B------:R-:W-:Y:S01]  /*0560*/  LOP3.LUT R12, R12, 0xfffffffc, RZ, 0xc0, !PT ;  /* 0xfffffffc0c0c7812 */ /* 0x000fe200078ec0ff */
[----:B------:R-:W1:Y:S01]  /*0570*/  LDC R25, c[0x0][0x148] ;  /* 0x00005200ff197b82 */ /* 0x000e620000000800 */
[----:B------:R-:W-:Y:S01]  /*0580*/  LEA.HI R2, R2, R5, RZ, 0x2 ;  /* 0x0000000502027211 */ /* 0x000fe200078f10ff */
[----:B------:R-:W-:Y:S01]  /*0590*/  NOP ;  /* 0x0000000000007918 */ /* 0x000fe20000000000 */
[C---:B------:R-:W-:Y:S01]  /*05a0*/  VIADD R35, R10.reuse, 0xffffffff ;  /* 0xffffffff0a237836 */ /* 0x040fe20000000000 */
[----:B------:R-:W-:Y:S01]  /*05b0*/  ISETP.NE.AND P3, PT, R10, RZ, PT ;  /* 0x000000ff0a00720c */ /* 0x000fe20003f65270 */
[----:B------:R-:W-:Y:S01]  /*05c0*/  IMAD.IADD R12, R9, 0x1, -R12 ;  /* 0x00000001090c7824 */ /* 0x000fe200078e0a0c */
[----:B0-----:R-:W-:Y:S01]  /*05d0*/  I2FP.F32.U32 R9, UR12 ;  /* 0x0000000c00097c45 */ /* 0x001fe20008201000 */
[----:B------:R-:W-:Y:S01]  /*05e0*/  IMAD.MOV.U32 R153, RZ, RZ, 0x1 ;  /* 0x00000001ff997424 */ /* 0x000fe200078e00ff */
[----:B-----5:R-:W-:Y:S01]  /*05f0*/  ISETP.NE.OR P0, PT, R15, RZ, !P0 ;  /* 0x000000ff0f00720c */ /* 0x020fe20004705670 */
[----:B------:R-:W-:Y:S01]  /*0600*/  IMAD R11, R11, 0x4, R12 ;  /* 0x000000040b0b7824 */ /* 0x000fe200078e020c */
[----:B--2---:R-:W-:Y:S01]  /*0610*/  ISETP.NE.OR P1, PT, R13, RZ, !P1 ;  /* 0x000000ff0d00720c */ /* 0x004fe20004f25670 */
[----:B------:R-:W-:Y:S01]  /*0620*/  FMUL R9, R9, UR4 ;  /* 0x0000000409097c20 */ /* 0x000fe20008400000 */
[----:B------:R-:W0:Y:S01]  /*0630*/  LDC R13, c[0x0][0x144] ;  /* 0x00005100ff0d7b82 */ /* 0x000e220000000800 */
[----:B------:R-:W-:Y:S01]  /*0640*/  LOP3.LUT R2, R2, 0xfffffffc, RZ, 0xc0, !PT ;  /* 0xfffffffc02027812 */ /* 0x000fe200078ec0ff */
[----:B------:R-:W-:Y:S01]  /*0650*/  ULDC UR4, c[0x0][0x154] ;  /* 0x0000550000047ab9 */ /* 0x000fe20000000800 */
[----:B------:R-:W-:Y:S01]  /*0660*/  SHF.R.S32.HI R8, RZ, 0x1f, R11 ;  /* 0x0000001fff087819 */ /* 0x000fe2000001140b */
[----:B------:R-:W-:Y:S01]  /*0670*/  IMAD.SHL.U32 R152, R11, 0x4, RZ ;  /* 0x000000040b987824 */ /* 0x000fe200078e00ff */
[----:B------:R-:W2:Y:S01]  /*0680*/  F2I.U32.TRUNC.NTZ R9, R9 ;  /* 0x0000000900097305 */ /* 0x000ea2000020f000 */
[----:B------:R-:W-:Y:S01]  /*0690*/  IMAD.IADD R5, R5, 0x1, -R2 ;  /* 0x0000000105057824 */ /* 0x000fe200078e0a02 */
[----:B------:R-:W-:-:S02]  /*06a0*/  LEA.HI R8, R8, R11, RZ, 0x2 ;  /* 0x0000000b08087211 */ /* 0x000fc400078f10ff */
[----:B------:R-:W-:Y:S01]  /*06b0*/  VOTEU.ALL UP2, P0 ;  /* 0x00000000003f7886 */ /* 0x000fe20000040000 */
[----:B------:R-:W-:Y:S01]  /*06c0*/  LOP3.LUT R152, R11, 0xc, R152, 0x78, !PT ;  /* 0x0000000c0b987812 */ /* 0x000fe200078e7898 */
[----:B------:R-:W-:Y:S01]  /*06d0*/  VOTEU.ALL UP3, P1 ;  /* 0x00000000003f7886 */ /* 0x000fe20000860000 */
[----:B----4-:R-:W-:Y:S01]  /*06e0*/  I2FP.F32.U32 R2, R6 ;  /* 0x0000000600027245 */ /* 0x010fe20000201000 */
[----:B------:R-:W-:Y:S01]  /*06f0*/  VOTEU.ALL UP4, P1 ;  /* 0x00000000003f7886 */ /* 0x000fe20000880000 */
[----:B------:R-:W4:Y:S01]  /*0700*/  @!UP2 S2UR UR7, SR_CgaCtaId ;  /* 0x000000000007a9c3 */ /* 0x000f220000008800 */
[----:B------:R-:W-:Y:S01]  /*0710*/  LOP3.LUT R8, R8, 0xfffffffc, RZ, 0xc0, !PT ;  /* 0xfffffffc08087812 */ /* 0x000fe200078ec0ff */
[----:B------:R-:W-:Y:S01]  /*0720*/  @!UP2 UMOV UR6, 0x400 ;  /* 0x000004000006a882 */ /* 0x000fe20000000000 */
[----:B------:R-:W-:Y:S01]  /*0730*/  FMUL R2, R2, UR4 ;  /* 0x0000000402027c20 */ /* 0x000fe20008400000 */
[----:B------:R-:W-:Y:S01]  /*0740*/  UMOV UR4, 0x20 ;  /* 0x0000002000047882 */ /* 0x000fe20000000000 */
[----:B------:R-:W-:Y:S01]  /*0750*/  @!UP3 UMOV UR9, 0x400 ;  /* 0x000004000009b882 */ /* 0x000fe20000000000 */
[----:B--2---:R-:W-:Y:S01]  /*0760*/  IMAD.MOV R12, RZ, RZ, -R9 ;  /* 0x000000ffff0c7224 */ /* 0x004fe200078e0a09 */
[----:B------:R-:W-:-:S04]  /*0770*/  @!UP2 UIADD3 UR4, -UR4, 0x100000, URZ ;  /* 0x001000000404a890 */ /* 0x000fc8000fffe13f */
[----:B------:R-:W-:Y:S02]  /*0780*/  @!UP2 USHF.L.U32 UR5, UR4, 0xb, URZ ;  /* 0x0000000b0405a899 */ /* 0x000fe4000800063f */
[----:B------:R-:W-:Y:S01]  /*0790*/  @!UP2 USHF.L.U32 UR4, UR4, 0x1, URZ ;  /* 0x000000010404a899 */ /* 0x000fe2000800063f */
[----:B------:R-:W2:Y:S01]  /*07a0*/  @!UP3 S2UR UR10, SR_CgaCtaId ;  /* 0x00000000000ab9c3 */ /* 0x000ea20000008800 */
[----:B------:R-:W-:Y:S01]  /*07b0*/  IMAD.IADD R8, R11, 0x1, -R8 ;  /* 0x000000010b087824 */ /* 0x000fe200078e0a08 */
[----:B------:R-:W5:Y:S01]  /*07c0*/  F2I.U32.TRUNC.NTZ R2, R2 ;  /* 0x0000000200027305 */ /* 0x000f62000020f000 */
[----:B0-----:R-:W-:Y:S01]  /*07d0*/  IMAD R21, R13, R12, UR12 ;  /* 0x0000000c0d157e24 */ /* 0x001fe2000f8e020c */
[----:B------:R-:W-:Y:S01]  /*07e0*/  VOTEU.ALL UP5, P1 ;  /* 0x00000000003f7886 */ /* 0x000fe200008a0000 */
[----:B---3--:R-:W-:Y:S01]  /*07f0*/  ISETP.EQ.U32.AND P2, PT, R14, 0x1, PT ;  /* 0x000000010e00780c */ /* 0x008fe20003f42070 */
[----:B------:R-:W-:Y:S01]  /*0800*/  VOTEU.ALL UP0, P0 ;  /* 0x00000000003f7886 */ /* 0x000fe20000000000 */
[----:B------:R-:W-:Y:S01]  /*0810*/  VOTEU.ALL UP1, P0 ;  /* 0x00000000003f7886 */ /* 0x000fe20000020000 */
[----:B------:R-:W-:Y:S01]  /*0820*/  ISETP.NE.AND P4, PT, R8, R21, PT ;  /* 0x000000150800720c */ /* 0x000fe20003f85270 */
[----:B------:R0:W3:Y:S01]  /*0830*/  SHFL.IDX PT, R14, R7, RZ, 0x1f ;  /* 0x00001fff070e7589 */ /* 0x0000e200000e0000 */
[----:B------:R-:W-:-:S02]  /*0840*/  LOP3.LUT P0, RZ, R3, 0x7, RZ, 0xc0, !PT ;  /* 0x0000000703ff7812 */ /* 0x000fc4000780c0ff */
[----:B------:R-:W-:Y:S02]  /*0850*/  ISETP.GE.U32.AND P6, PT, R35, 0x2, PT ;  /* 0x000000022300780c */ /* 0x000fe40003fc6070 */
[----:B------:R-:W-:Y:S01]  /*0860*/  ISETP.LT.U32.AND P0, PT, R152, 0x4, !P0 ;  /* 0x000000049800780c */ /* 0x000fe20004701070 */
[----:B----4-:R-:W-:Y:S01]  /*0870*/  @!UP2 ULEA UR8, UR7, UR6, 0x18 ;  /* 0x000000060708a291 */ /* 0x010fe2000f8ec03f */
[----:B-----5:R-:W-:Y:S01]  /*0880*/  IMAD.MOV R20, RZ, RZ, -R2 ;  /* 0x000000ffff147224 */ /* 0x020fe200078e0a02 */
[----:B------:R-:W-:-:S04]  /*0890*/  @!UP3 UIADD3 UR6, -UR11, 0x100000, URZ ;  /* 0x001000000b06b890 */ /* 0x000fc8000fffe13f */
[----:B------:R-:W-:Y:S02]  /*08a0*/  @!UP3 USHF.L.U32 UR7, UR6, 0xb, URZ ;  /* 0x0000000b0607b899 */ /* 0x000fe4000800063f */
[----:B------:R-:W-:Y:S01]  /*08b0*/  @!UP3 USHF.L.U32 UR6, UR6, 0x1, URZ ;  /* 0x000000010606b899 */ /* 0x000fe2000800063f */
[----:B------:R-:W-:Y:S01]  /*08c0*/  VOTEU.ALL UP2, P1 ;  /* 0x00000000003f7886 */ /* 0x000fe20000840000 */
[----:B------:R-:W-:Y:S01]  /*08d0*/  @P4 SHF.R.S32.HI R9, RZ, 0x1f, R152 ;  /* 0x0000001fff094819 */ /* 0x000fe20000011498 */
[----:B-1----:R-:W-:Y:S01]  /*08e0*/  IMAD R2, R25, R20, R6 ;  /* 0x0000001419027224 */ /* 0x002fe200078e0206 */
[----:B--2---:R-:W-:Y:S02]  /*08f0*/  @!UP3 ULEA UR9, UR10, UR9, 0x18 ;  /* 0x000000090a09b291 */ /* 0x004fe4000f8ec03f */
[----:B------:R-:W-:Y:S01]  /*0900*/  @P4 LEA.HI R9, R9, R152, RZ, 0x2 ;  /* 0x0000009809094211 */ /* 0x000fe200078f10ff */
[----:B------:R-:W-:Y:S01]  /*0910*/  VOTEU.ALL UP3, P1 ;  /* 0x00000000003f7886 */ /* 0x000fe20000860000 */
[----:B------:R-:W-:Y:S01]  /*0920*/  ISETP.NE.AND P1, PT, R5, 0x3, PT ;  /* 0x000000030500780c */ /* 0x000fe20003f25270 */
[----:B------:R-:W1:Y:S02]  /*0930*/  FENCE.VIEW.ASYNC.S ;  /* 0x00000000000073c6 */ /* 0x000e640000000000 */
[----:B-1----:R0:W1:Y:S01]  /*0940*/  @!UP0 SYNCS.EXCH.64 URZ, [UR8+0xe0], UR4 ;  /* 0x0000e004083f85b2 */ /* 0x0020620008000100 */
[----:B------:R-:W-:-:S02]  /*0950*/  @P4 SHF.R.S32.HI R9, RZ, 0x2, R9 ;  /* 0x00000002ff094819 */ /* 0x000fc40000011409 */
[----:B------:R-:W-:Y:S02]  /*0960*/  ISETP.EQ.OR P1, PT, R5, RZ, !P1 ;  /* 0x000000ff0500720c */ /* 0x000fe40004f22670 */
[----:B------:R-:W-:Y:S02]  /*0970*/  @P4 ISETP.NE.AND P5, PT, R9, R2, PT ;  /* 0x000000020900420c */ /* 0x000fe40003fa5270 */
[----:B------:R-:W-:Y:S02]  /*0980*/  ISETP.EQ.AND P1, PT, R10, RZ, P1 ;  /* 0x000000ff0a00720c */ /* 0x000fe40000f22270 */
[----:B------:R-:W-:Y:S02]  /*0990*/  SEL R2, RZ, 0x1, !P0 ;  /* 0x00000001ff027807 */ /* 0x000fe40004000000 */
[----:B------:R-:W-:Y:S02]  /*09a0*/  @P4 SEL R153, RZ, 0x1, P5 ;  /* 0x00000001ff994807 */ /* 0x000fe40002800000 */
[----:B------:R-:W-:-:S02]  /*09b0*/  SEL R16, RZ, 0x1, !P1 ;  /* 0x00000001ff107807 */ /* 0x000fc40004800000 */
[----:B------:R-:W-:Y:S01]  /*09c0*/  LOP3.LUT R153, R153, R2, RZ, 0xc0, !PT ;  /* 0x0000000299997212 */ /* 0x000fe200078ec0ff */
[----:B------:R0:W2:Y:S01]  /*09d0*/  @!UP1 SYNCS.EXCH.64 URZ, [UR8+0xe8], UR4 ;  /* 0x0000e804083f95b2 */ /* 0x0000a20008000100 */
[----:B------:R-:W-:Y:S01]  /*09e0*/  NOP ;  /* 0x0000000000007918 */ /* 0x000fe20000000000 */
[----:B------:R-:W-:Y:S01]  /*09f0*/  SEL R16, R16, 0x2, P6 ;  /* 0x0000000210107807 */ /* 0x000fe20003000000 */
[----:B------:R0:W4:Y:S01]  /*0a00*/  @!UP2 SYNCS.EXCH.64 URZ, [UR9+0xc0], UR6 ;  /* 0x0000c006093fa5b2 */ /* 0x0001220008000100 */
[----:B------:R0:W0:Y:S01]  /*0a10*/  @!UP3 SYNCS.EXCH.64 URZ, [UR9+0xc8], UR6 ;  /* 0x0000c806093fb5b2 */ /* 0x0000220008000100 */
[----:B------:R0:W0:Y:S01]  /*0a20*/  @!UP4 SYNCS.EXCH.64 URZ, [UR9+0xd0], UR6 ;  /* 0x0000d006093fc5b2 */ /* 0x0000220008000100 */
[----:B------:R0:W0:Y:S01]  /*0a30*/  @!UP5 SYNCS.EXCH.64 URZ, [UR9+0xd8], UR6 ;  /* 0x0000d806093fd5b2 */ /* 0x0000220008000100 */
[----:B------:R-:W-:Y:S01]  /*0a40*/  NOP ;  /* 0x0000000000007918 */ /* 0x000fe20000000000 */
[----:B-1-3--:R-:W-:Y:S05]  /*0a50*/  @!P2 BRA `(.L_x_4) ;  /* 0x000000000008a947 */ /* 0x00afea0003800000 */
[----:B0-2-4-:R-:W-:Y:S01]  /*0a60*/  UCGABAR_ARV ;  /* 0x00000000000079c7 */ /* 0x015fe20008000000 */
[----:B------:R-:W-:Y:S05]  /*0a70*/  BRA `(.L_x_5) ;  /* 0x0000000000047947 */ /* 0x000fea0003800000 */
.L_x_4:
[----:B0-2-4-:R-:W-:Y:S01]  /*0a80*/  NOP ;  /* 0x0000000000007918 */ /* 0x015fe20000000000 */
.L_x_5:
[----:B------:R-:W-:Y:S01]  /*0a90*/  ULDC.64 UR4, c[0x0][0x598] ;  /* 0x0001660000047ab9 */ /* 0x000fe20000000a00 */
[----:B------:R-:W-:Y:S01]  /*0aa0*/  ULDC.64 UR36, c[0x0][0x208] ;  /* 0x0000820000247ab9 */ /* 0x000fe20000000a00 */
[----:B------:R-:W-:-:S04]  /*0ab0*/  ISETP.NE.U32.AND P0, PT, RZ, UR4, PT ;  /* 0x00000004ff007c0c */ /* 0x000fc8000bf05070 */
[----:B------:R-:W-:-:S13]  /*0ac0*/  ISETP.NE.AND.EX P0, PT, RZ, UR5, PT, P0 ;  /* 0x00000005ff007c0c */ /* 0x000fda000bf05300 */
[----:B------:R-:W-:Y:S05]  /*0ad0*/  @!P0 BRA `(.L_x_6) ;  /* 0x00000000001c8947 */ /* 0x000fea0003800000 */
[----:B------:R-:W0:Y:S02]  /*0ae0*/  LDC.64 R8, c[0x0][0x598] ;  /* 0x00016600ff087b82 */ /* 0x000e240000000a00 */
[----:B0-----:R-:W2:Y:S02]  /*0af0*/  LDG.E.64 R8, desc[UR36][R8.64] ;  /* 0x0000002408087981 */ /* 0x001ea4000c1e1b00 */
[----:B--2---:R-:W-:-:S04]  /*0b00*/  ISETP.NE.U32.AND P0, PT, R8, RZ, PT ;  /* 0x000000ff0800720c */ /* 0x004fc80003f05070 */
[----:B------:R-:W-:-:S13]  /*0b10*/  ISETP.NE.AND.EX P0, PT, R9, RZ, PT, P0 ;  /* 0x000000ff0900720c */ /* 0x000fda0003f05300 */
[----:B------:R-:W-:Y:S05]  /*0b20*/  @!P0 BRA `(.L_x_6) ;  /* 0x0000000000088947 */ /* 0x000fea0003800000 */
[----:B------:R0:W5:Y:S01]  /*0b30*/  LD.E R154, desc[UR36][R8.64] ;  /* 0x00000024089a7980 */ /* 0x000162000c101900 */
[----:B------:R-:W-:Y:S05]  /*0b40*/  BRA `(.L_x_7) ;  /* 0x0000000000247947 */ /* 0x000fea0003800000 */
.L_x_6:
[----:B------:R-:W-:Y:S02]  /*0b50*/  ULDC.64 UR4, c[0x0][0x588] ;  /* 0x0001620000047ab9 */ /* 0x000fe40000000a00 */
[----:B------:R-:W-:-:S04]  /*0b60*/  ISETP.NE.U32.AND P0, PT, RZ, UR4, PT ;  /* 0x00000004ff007c0c */ /* 0x000fc8000bf05070 */
[----:B------:R-:W-:-:S13]  /*0b70*/  ISETP.NE.AND.EX P0, PT, RZ, UR5, PT, P0 ;  /* 0x00000005ff007c0c */ /* 0x000fda000bf05300 */
[----:B------:R-:W-:Y:S05]  /*0b80*/  @!P0 BRA `(.L_x_8) ;  /* 0x00000000000c8947 */ /* 0x000fea0003800000 */
[----:B------:R-:W0:Y:S02]  /*0b90*/  LDC.64 R154, c[0x0][0x588] ;  /* 0x00016200ff9a7b82 */ /* 0x000e240000000a00 */
[----:B0-----:R1:W5:Y:S01]  /*0ba0*/  LDG.E R154, desc[UR36][R154.64] ;  /* 0x000000249a9a7981 */ /* 0x001362000c1e1900 */
[----:B------:R-:W-:Y:S05]  /*0bb0*/  BRA `(.L_x_7) ;  /* 0x0000000000087947 */ /* 0x000fea0003800000 */
.L_x_8:
[----:B------:R-:W-:Y:S02]  /*0bc0*/  ULDC UR4, c[0x0][0x580] ;  /* 0x0001600000047ab9 */ /* 0x000fe40000000800 */
[----:B------:R-:W-:-:S07]  /*0bd0*/  IMAD.U32 R154, RZ, RZ, UR4 ;  /* 0x00000004ff9a7e24 */ /* 0x000fce000f8e00ff */
.L_x_7:
[----:B------:R-:W-:Y:S02]  /*0be0*/  ULDC.64 UR4, c[0x0][0x5a0] ;  /* 0x0001680000047ab9 */ /* 0x000fe40000000a00 */
[----:B------:R-:W-:-:S04]  /*0bf0*/  ISETP.NE.U32.AND P0, PT, RZ, UR4, PT ;  /* 0x00000004ff007c0c */ /* 0x000fc8000bf05070 */
[----:B------:R-:W-:-:S13]  /*0c00*/  ISETP.NE.AND.EX P0, PT, RZ, UR5, PT, P0 ;  /* 0x00000005ff007c0c */ /* 0x000fda000bf05300 */
[----:B------:R-:W-:Y:S05]  /*0c10*/  @!P0 BRA `(.L_x_9) ;  /* 0x00000000001c8947 */ /* 0x000fea0003800000 */
[----:B0-----:R-:W0:Y:S02]  /*0c20*/  LDC.64 R8, c[0x0][0x5a0] ;  /* 0x00016800ff087b82 */ /* 0x001e240000000a00 */
[----:B0-----:R-:W2:Y:S02]  /*0c30*/  LDG.E.64 R8, desc[UR36][R8.64] ;  /* 0x0000002408087981 */ /* 0x001ea4000c1e1b00 */
[----:B--2---:R-:W-:-:S04]  /*0c40*/  ISETP.NE.U32.AND P0, PT, R8, RZ, PT ;  /* 0x000000ff0800720c */ /* 0x004fc80003f05070 */
[----:B------:R-:W-:-:S13]  /*0c50*/  ISETP.NE.AND.EX P0, PT, R9, RZ, PT, P0 ;  /* 0x000000ff0900720c */ /* 0x000fda0003f05300 */
[----:B------:R-:W-:Y:S05]  /*0c60*/  @!P0 BRA `(.L_x_9) ;  /* 0x0000000000088947 */ /* 0x000fea0003800000 */
[----:B-1----:R0:W5:Y:S01]  /*0c70*/  LD.E R155, desc[UR36][R8.64] ;  /* 0x00000024089b7980 */ /* 0x002162000c101900 */
[----:B------:R-:W-:Y:S05]  /*0c80*/  BRA `(.L_x_10) ;  /* 0x0000000000247947 */ /* 0x000fea0003800000 */
.L_x_9:
[----:B------:R-:W-:Y:S02]  /*0c90*/  ULDC.64 UR4, c[0x0][0x590] ;  /* 0x0001640000047ab9 */ /* 0x000fe40000000a00 */
[----:B------:R-:W-:-:S04]  /*0ca0*/  ISETP.NE.U32.AND P0, PT, RZ, UR4, PT ;  /* 0x00000004ff007c0c */ /* 0x000fc8000bf05070 */
[----:B------:R-:W-:-:S13]  /*0cb0*/  ISETP.NE.AND.EX P0, PT, RZ, UR5, PT, P0 ;  /* 0x00000005ff007c0c */ /* 0x000fda000bf05300 */
[----:B------:R-:W-:Y:S05]  /*0cc0*/  @!P0 BRA `(.L_x_11) ;  /* 0x00000000000c8947 */ /* 0x000fea0003800000 */
[----:B0-----:R-:W1:Y:S02]  /*0cd0*/  LDC.64 R8, c[0x0][0x590] ;  /* 0x00016400ff087b82 */ /* 0x001e640000000a00 */
[----:B-1----:R1:W5:Y:S01]  /*0ce0*/  LDG.E R155, desc[UR36][R8.64] ;  /* 0x00000024089b7981 */ /* 0x002362000c1e1900 */
[----:B------:R-:W-:Y:S05]  /*0cf0*/  BRA `(.L_x_10) ;  /* 0x0000000000087947 */ /* 0x000fea0003800000 */
.L_x_11:
[----:B------:R-:W-:Y:S02]  /*0d00*/  ULDC UR4, c[0x0][0x584] ;  /* 0x0001610000047ab9 */ /* 0x000fe40000000800 */
[----:B-1----:R-:W-:-:S07]  /*0d10*/  IMAD.U32 R155, RZ, RZ, UR4 ;  /* 0x00000004ff9b7e24 */ /* 0x002fce000f8e00ff */
.L_x_10:
[----:B------:R-:W2:Y:S01]  /*0d20*/  LDC R2, c[0x0][0x65c] ;  /* 0x00019700ff027b82 */ /* 0x000ea20000000800 */
[----:B------:R-:W-:Y:S01]  /*0d30*/  ULDC UR6, c[0x0][0x28c] ;  /* 0x0000a30000067ab9 */ /* 0x000fe20000000800 */
[----:B------:R-:W-:Y:S01]  /*0d40*/  ISETP.NE.AND P0, PT, R10, 0x2, PT ;  /* 0x000000020a00780c */ /* 0x000fe20003f05270 */
[----:B------:R-:W-:Y:S01]  /*0d50*/  UIADD3 UR6, UR6, 0x1f, URZ ;  /* 0x0000001f06067890 */ /* 0x000fe2000fffe03f */
[----:B01----:R-:W-:Y:S01]  /*0d60*/  IMAD.U32 R8, RZ, RZ, UR12 ;  /* 0x0000000cff087e24 */ /* 0x003fe2000f8e00ff */
[----:B------:R-:W-:Y:S01]  /*0d70*/  UMOV UR39, URZ ;  /* 0x0000003f00277c82 */ /* 0x000fe20008000000 */
[----:B------:R-:W-:Y:S01]  /*0d80*/  IMAD.MOV.U32 R9, RZ, RZ, RZ ;  /* 0x000000ffff097224 */ /* 0x000fe200078e00ff */
[----:B------:R-:W-:Y:S01]  /*0d90*/  USHF.R.S32.HI UR7, URZ, 0x1f, UR6 ;  /* 0x0000001f3f077899 */ /* 0x000fe20008011406 */
[----:B------:R-:W-:Y:S01]  /*0da0*/  UMOV UR38, URZ ;  /* 0x0000003f00267c82 */ /* 0x000fe20008000000 */
[----:B------:R-:W-:Y:S02]  /*0db0*/  ULDC.64 UR8, c[0x0][0x650] ;  /* 0x0001940000087ab9 */ /* 0x000fe40000000a00 */
[----:B------:R-:W-:-:S04]  /*0dc0*/  ULEA.HI UR7, UR7, UR6, URZ, 0x5 ;  /* 0x0000000607077291 */ /* 0x000fc8000f8f283f */
[----:B------:R-:W-:Y:S01]  /*0dd0*/  USHF.R.S32.HI UR40, URZ, 0x5, UR7 ;  /* 0x000000053f287899 */ /* 0x000fe20008011407 */
[----:B--2---:R-:W-:-:S13]  /*0de0*/  ISETP.NE.AND P1, PT, R2, 0x1, PT ;  /* 0x000000010200780c */ /* 0x004fda0003f25270 */
[----:B------:R-:W0:Y:S01]  /*0df0*/  @P1 LDC R19, c[0x0][0x10] ;  /* 0x00000400ff131b82 */ /* 0x000e220000000800 */
[----:B------:R-:W-:Y:S02]  /*0e00*/  @P1 IMAD.MOV.U32 R7, RZ, RZ, RZ ;  /* 0x000000ffff071224 */ /* 0x000fe400078e00ff */
[----:B------:R-:W-:-:S05]  /*0e10*/  @P1 IMAD.MOV.U32 R17, RZ, RZ, RZ ;  /* 0x000000ffff111224 */ /* 0x000fca00078e00ff */
[----:B------:R-:W1:Y:S01]  /*0e20*/  @!P1 LDC R11, c[0x0][0xc] ;  /* 0x00000300ff0b9b82 */ /* 0x000e620000000800 */
[----:B------:R-:W-:Y:S01]  /*0e30*/  ULDC UR4, c[0x0][0xc] ;  /* 0x0000030000047ab9 */ /* 0x000fe20000000800 */
[----:B------:R-:W-:Y:S02]  /*0e40*/  ULDC UR5, c[0x0][0x10] ;  /* 0x0000040000057ab9 */ /* 0x000fe40000000800 */
[----:B------:R-:W-:-:S04]  /*0e50*/  UIMAD.WIDE.U32 UR4, UR4, UR5, URZ ;  /* 0x00000005040472a5 */ /* 0x000fc8000f8e003f */
[----:B------:R-:W2:Y:S01]  /*0e60*/  LDC R2, c[0x0][0x14] ;  /* 0x00000500ff027b82 */ /* 0x000ea20000000800 */
[----:B0-----:R-:W-:-:S04]  /*0e70*/  @P1 IMAD.WIDE.U32 R18, R19, UR12, R6 ;  /* 0x0000000c13121c25 */ /* 0x001fc8000f8e0006 */
[----:B------:R-:W-:Y:S02]  /*0e80*/  @P1 IMAD.IADD R17, R19, 0x1, R17 ;  /* 0x0000000113111824 */ /* 0x000fe400078e0211 */
[----:B-1----:R-:W-:-:S04]  /*0e90*/  @!P1 IMAD.WIDE.U32 R8, R6, R11, R8 ;  /* 0x0000000b06089225 */ /* 0x002fc800078e0008 */
[----:B------:R-:W-:Y:S02]  /*0ea0*/  @!P1 IMAD.MOV.U32 R18, RZ, RZ, R8 ;  /* 0x000000ffff129224 */ /* 0x000fe400078e0008 */
[----:B------:R-:W-:Y:S02]  /*0eb0*/  @!P1 IMAD.MOV.U32 R17, RZ, RZ, R9 ;  /* 0x000000ffff119224 */ /* 0x000fe400078e0009 */
[----:B--2---:R-:W-:-:S04]  /*0ec0*/  IMAD.WIDE.U32 R12, R2, UR4, RZ ;  /* 0x00000004020c7c25 */ /* 0x004fc8000f8e00ff */
[----:B------:R-:W-:Y:S01]  /*0ed0*/  IMAD R23, R2, UR5, RZ ;  /* 0x0000000502177c24 */ /* 0x000fe2000f8e02ff */
[----:B------:R0:W-:Y:S03]  /*0ee0*/  STL.64 [R1], R12 ;  /* 0x0000000c01007387 */ /* 0x0001e60000100a00 */
[----:B------:R-:W-:Y:S01]  /*0ef0*/  IMAD.IADD R23, R13, 0x1, R23 ;  /* 0x000000010d177824 */ /* 0x000fe200078e0217 */
[----:B------:R-:W-:Y:S06]  /*0f00*/  @P0 BRA `(.L_x_12) ;  /* 0x0000000000200947 */ /* 0x000fec0003800000 */
[----:B------:R-:W-:Y:S01]  /*0f10*/  UISETP.GE.U32.AND UP0, UPT, UR40, 0xb, UPT ;  /* 0x0000000b2800788c */ /* 0x000fe2000bf06070 */
[----:B------:R-:W-:Y:S01]  /*0f20*/  IADD3 R18, P0, R18, R12, RZ ;  /* 0x0000000c12127210 */ /* 0x000fe20007f1e0ff */
[----:B------:R-:W-:Y:S01]  /*0f30*/  UIMAD.WIDE.U32 UR4, UR40, -0x45d1745d, URZ ;  /* 0xba2e8ba3280478a5 */ /* 0x000fe2000f8e003f */
[----:B------:R-:W-:-:S03]  /*0f40*/  UMOV UR38, URZ ;  /* 0x0000003f00267c82 */ /* 0x000fc60008000000 */
[----:B------:R-:W-:Y:S01]  /*0f50*/  USHF.R.U32.HI UR4, URZ, 0x3, UR5 ;  /* 0x000000033f047899 */ /* 0x000fe20008011605 */
[----:B------:R-:W-:-:S03]  /*0f60*/  IMAD.X R17, R23, 0x1, R17, P0 ;  /* 0x0000000117117824 */ /* 0x000fc600000e0611 */
[----:B------:R-:W-:Y:S02]  /*0f70*/  UIMAD UR39, UR4, -0xb, UR40 ;  /* 0xfffffff5042778a4 */ /* 0x000fe4000f8e0228 */
[----:B------:R-:W-:-:S12]  /*0f80*/  @UP0 ULOP3.LUT UR38, UR4, 0x1, URZ, 0xc0, !UPT ;  /* 0x0000000104260892 */ /* 0x000fd8000f8ec03f */
.L_x_12:
[----:B------:R-:W-:Y:S01]  /*0f90*/  ISETP.GE.U32.AND P0, PT, R18, UR8, PT ;  /* 0x0000000812007c0c */ /* 0x000fe2000bf06070 */
[----:B------:R-:W-:Y:S01]  /*0fa0*/  IMAD.MOV.U32 R19, RZ, RZ, -0x1 ;  /* 0xffffffffff137424 */ /* 0x000fe200078e00ff */
[----:B------:R-:W-:Y:S01]  /*0fb0*/  PRMT R8, RZ, 0x7610, R8 ;  /* 0x00007610ff087816 */ /* 0x000fe20000000008 */
[----:B------:R-:W-:Y:S01]  /*0fc0*/  IMAD.MOV.U32 R22, RZ, RZ, -0x1 ;  /* 0xffffffffff167424 */ /* 0x000fe200078e00ff */
[----:B------:R-:W-:Y:S01]  /*0fd0*/  ISETP.GE.U32.AND.EX P0, PT, R17, UR9, PT, P0 ;  /* 0x0000000911007c0c */ /* 0x000fe2000bf06100 */
[----:B------:R-:W-:-:S12]  /*0fe0*/  IMAD.MOV.U32 R2, RZ, RZ, -0x1 ;  /* 0xffffffffff027424 */ /* 0x000fd800078e00ff */
[----:B------:R-:W-:Y:S05]  /*0ff0*/  @P0 BRA `(.L_x_13) ;  /* 0x00000004002c0947 */ /* 0x000fea0003800000 */
[----:B------:R-:W1:Y:S01]  /*1000*/  LDC.64 R26, c[0x0][0x628] ;  /* 0x00018a00ff1a7b82 */ /* 0x000e620000000a00 */
[----:B------:R-:W-:Y:S02]  /*1010*/  IMAD.MOV.U32 R8, RZ, RZ, R18 ;  /* 0x000000ffff087224 */ /* 0x000fe400078e0012 */
[----:B------:R-:W-:-:S05]  /*1020*/  IMAD.MOV.U32 R9, RZ, RZ, R17 ;  /* 0x000000ffff097224 */ /* 0x000fca00078e0011 */
[----:B------:R-:W2:Y:S08]  /*1030*/  LDC R2, c[0x0][0x630] ;  /* 0x00018c00ff027b82 */ /* 0x000eb00000000800 */
[----:B------:R-:W3:Y:S01]  /*1040*/  LDC.64 R28, c[0x0][0x620] ;  /* 0x00018800ff1c7b82 */ /* 0x000ee20000000a00 */
[----:B-1----:R-:W-:-:S04]  /*1050*/  ISETP.NE.U32.AND P0, PT, R26, RZ, PT ;  /* 0x000000ff1a00720c */ /* 0x002fc80003f05070 */
[----:B------:R-:W-:-:S13]  /*1060*/  ISETP.NE.AND.EX P0, PT, R27, RZ, PT, P0 ;  /* 0x000000ff1b00720c */ /* 0x000fda0003f05300 */
[----:B--23--:R-:W-:Y:S05]  /*1070*/  @!P0 BRA `(.L_x_14) ;  /* 0x0000000000288947 */ /* 0x00cfea0003800000 */
[----:B0-----:R-:W0:Y:S02]  /*1080*/  LDC R13, c[0x0][0x634] ;  /* 0x00018d00ff0d7b82 */ /* 0x001e240000000800 */
[----:B0-----:R-:W-:-:S05]  /*1090*/  IADD3 R13, P0, R18, R13, RZ ;  /* 0x0000000d120d7210 */ /* 0x001fca0007f1e0ff */
[----:B------:R-:W-:-:S04]  /*10a0*/  IMAD.X R15, RZ, RZ, R17, P0 ;  /* 0x000000ffff0f7224 */ /* 0x000fc800000e0611 */
[----:B------:R-:W-:-:S04]  /*10b0*/  IMAD.WIDE.U32 R8, R15, R26, RZ ;  /* 0x0000001a0f087225 */ /* 0x000fc800078e00ff */
[----:B------:R-:W-:-:S04]  /*10c0*/  IMAD.WIDE.U32 R10, P0, R13, R27, R8 ;  /* 0x0000001b0d0a7225 */ /* 0x000fc80007800008 */
[----:B------:R-:W-:-:S04]  /*10d0*/  IMAD.WIDE.U32 R8, R13, R26, RZ ;  /* 0x0000001a0d087225 */ /* 0x000fc800078e00ff */
[----:B------:R-:W-:Y:S01]  /*10e0*/  IMAD.X R13, RZ, RZ, RZ, P0 ;  /* 0x000000ffff0d7224 */ /* 0x000fe200000e06ff */
[----:B------:R-:W-:Y:S01]  /*10f0*/  IADD3 RZ, P0, R9, R10, RZ ;  /* 0x0000000a09ff7210 */ /* 0x000fe20007f1e0ff */
[----:B------:R-:W-:-:S04]  /*1100*/  IMAD.MOV.U32 R12, RZ, RZ, R11 ;  /* 0x000000ffff0c7224 */ /* 0x000fc800078e000b */
[----:B------:R-:W-:-:S08]  /*1110*/  IMAD.WIDE.U32.X R8, R15, R27, R12, P0 ;  /* 0x0000001b0f087225 */ /* 0x000fd000000e040c */
.L_x_14:
[----:B------:R-:W1:Y:S01]  /*1120*/  LDC.64 R32, c[0x0][0x640] ;  /* 0x00019000ff207b82 */ /* 0x000e620000000a00 */
[-C--:B------:R-:W-:Y:S01]  /*1130*/  SHF.R.U64 R30, R8, R2.reuse, R9 ;  /* 0x00000002081e7219 */ /* 0x080fe20000001209 */
[----:B------:R-:W-:Y:S01]  /*1140*/  IMAD.MOV.U32 R19, RZ, RZ, R17 ;  /* 0x000000ffff137224 */ /* 0x000fe200078e0011 */
[----:B------:R-:W-:Y:S01]  /*1150*/  SHF.R.U32.HI R2, RZ, R2, R9 ;  /* 0x00000002ff027219 */ /* 0x000fe20000011609 */
[----:B------:R-:W-:Y:S01]  /*1160*/  IMAD.MOV.U32 R26, RZ, RZ, 0x1 ;  /* 0x00000001ff1a7424 */ /* 0x000fe200078e00ff */
[----:B------:R-:W-:-:S03]  /*1170*/  IADD3 R11, P0, RZ, -R30, RZ ;  /* 0x8000001eff0b7210 */ /* 0x000fc60007f1e0ff */
[----:B------:R-:W2:Y:S02]  /*1180*/  LDC R10, c[0x0][0x618] ;  /* 0x00018600ff0a7b82 */ /* 0x000ea40000000800 */
[----:B------:R-:W-:-:S04]  /*1190*/  IMAD.X R9, RZ, RZ, ~R2, P0 ;  /* 0x000000ffff097224 */ /* 0x000fc800000e0e02 */
[-C--:B------:R-:W-:Y:S02]  /*11a0*/  IMAD R2, R9, R28.reuse, RZ ;  /* 0x0000001c09027224 */ /* 0x080fe400078e02ff */
[----:B0-----:R-:W0:Y:S01]  /*11b0*/  LDC R13, c[0x0][0x608] ;  /* 0x00018200ff0d7b82 */ /* 0x001e220000000800 */
[----:B------:R-:W-:-:S04]  /*11c0*/  IMAD.WIDE.U32 R8, R11, R28, R18 ;  /* 0x0000001c0b087225 */ /* 0x000fc800078e0012 */
[----:B------:R-:W-:Y:S02]  /*11d0*/  IMAD R11, R11, R29, R2 ;  /* 0x0000001d0b0b7224 */ /* 0x000fe400078e0202 */
[----:B------:R-:W-:Y:S01]  /*11e0*/  IMAD.MOV.U32 R2, RZ, RZ, -0x1 ;  /* 0xffffffffff027424 */ /* 0x000fe200078e00ff */
[----:B------:R-:W3:Y:S01]  /*11f0*/  LDC R31, c[0x0][0x658] ;  /* 0x00019600ff1f7b82 */ /* 0x000ee20000000800 */
[----:B------:R-:W-:Y:S01]  /*1200*/  IMAD.IADD R9, R9, 0x1, R11 ;  /* 0x0000000109097824 */ /* 0x000fe200078e020b */
[----:B-1----:R-:W-:-:S04]  /*1210*/  ISETP.NE.U32.AND P0, PT, R32, RZ, PT ;  /* 0x000000ff2000720c */ /* 0x002fc80003f05070 */
[----:B------:R-:W-:Y:S02]  /*1220*/  ISETP.NE.AND.EX P0, PT, R33, RZ, PT, P0 ;  /* 0x000000ff2100720c */ /* 0x000fe40003f05300 */
[----:B------:R-:W1:Y:S01]  /*1230*/  LDC R29, c[0x0][0x600] ;  /* 0x00018000ff1d7b82 */ /* 0x000e620000000800 */
[-CC-:B--2---:R-:W-:Y:S02]  /*1240*/  SHF.R.U64 R27, R8, R10.reuse, R9.reuse ;  /* 0x0000000a081b7219 */ /* 0x184fe40000001209 */
[----:B------:R-:W-:-:S05]  /*1250*/  SHF.R.U32.HI R8, RZ, R10, R9 ;  /* 0x0000000aff087219 */ /* 0x000fca0000011609 */
[----:B------:R-:W2:Y:S01]  /*1260*/  LDC R22, c[0x0][0x648] ;  /* 0x00019200ff167b82 */ /* 0x000ea20000000800 */
[-CC-:B0-----:R-:W-:Y:S02]  /*1270*/  SHF.R.U64 R34, R27, R13.reuse, R8.reuse ;  /* 0x0000000d1b227219 */ /* 0x181fe40000001208 */
[----:B------:R-:W-:-:S05]  /*1280*/  SHF.R.U32.HI R8, RZ, R13, R8 ;  /* 0x0000000dff087219 */ /* 0x000fca0000011608 */
[----:B------:R-:W0:Y:S01]  /*1290*/  LDC R24, c[0x0][0x638] ;  /* 0x00018e00ff187b82 */ /* 0x000e220000000800 */
[-CC-:B---3--:R-:W-:Y:S02]  /*12a0*/  SHF.R.U64 R36, R34, R31.reuse, R8.reuse ;  /* 0x0000001f22247219 */ /* 0x188fe40000001208 */
[-C--:B------:R-:W-:Y:S02]  /*12b0*/  SHF.L.U32 R2, R2, R31.reuse, RZ ;  /* 0x0000001f02027219 */ /* 0x080fe400000006ff */
[----:B------:R-:W-:Y:S01]  /*12c0*/  SHF.R.U32.HI R9, RZ, R31, R8 ;  /* 0x0000001fff097219 */ /* 0x000fe20000011608 */
[----:B------:R-:W-:Y:S01]  /*12d0*/  IMAD.MOV.U32 R8, RZ, RZ, R36 ;  /* 0x000000ffff087224 */ /* 0x000fe200078e0024 */
[----:B------:R-:W-:Y:S01]  /*12e0*/  LOP3.LUT R15, RZ, R2, RZ, 0x33, !PT ;  /* 0x00000002ff0f7212 */ /* 0x000fe200078e33ff */
[----:B------:R-:W3:Y:S01]  /*12f0*/  LDC R28, c[0x0][0x610] ;  /* 0x00018400ff1c7b82 */ /* 0x000ee20000000800 */
[----:B------:R-:W-:Y:S05]  /*1300*/  @!P0 BRA `(.L_x_15) ;  /* 0x0000000000288947 */ /* 0x000fea0003800000 */
[----:B------:R-:W4:Y:S02]  /*1310*/  LDC R13, c[0x0][0x64c] ;  /* 0x00019300ff0d7b82 */ /* 0x000f240000000800 */
[----:B----4-:R-:W-:-:S05]  /*1320*/  IADD3 R13, P0, R36, R13, RZ ;  /* 0x0000000d240d7210 */ /* 0x010fca0007f1e0ff */
        /* <DEDUP_REMOVED lines=8> */
.L_x_15:
[----:B--2---:R-:W-:Y:S01]  /*13b0*/  SHF.R.U64 R7, R8, R22, R9 ;  /* 0x0000001608077219 */ /* 0x004fe20000001209 */
[----:B-1----:R-:W-:Y:S01]  /*13c0*/  VIADD R8, R29, 0xffffffff ;  /* 0xffffffff1d087836 */ /* 0x002fe20000000000 */
[----:B------:R-:W-:Y:S01]  /*13d0*/  SHF.L.U32 R2, R26, R31, RZ ;  /* 0x0000001f1a027219 */ /* 0x000fe200000006ff */
[----:B------:R-:W-:Y:S01]  /*13e0*/  @P1 IMAD R21, R25, R20, R6 ;  /* 0x0000001419151224 */ /* 0x000fe200078e0206 */
[----:B------:R-:W-:Y:S01]  /*13f0*/  LOP3.LUT R15, R34, R15, RZ, 0xc0, !PT ;  /* 0x0000000f220f7212 */ /* 0x000fe200078ec0ff */
[----:B------:R-:W-:Y:S01]  /*1400*/  IMAD.MOV R9, RZ, RZ, -R7 ;  /* 0x000000ffff097224 */ /* 0x000fe200078e0a07 */
[----:B------:R-:W-:-:S03]  /*1410*/  LOP3.LUT R8, R27, R8, RZ, 0xc0, !PT ;  /* 0x000000081b087212 */ /* 0x000fc600078ec0ff */
[----:B------:R-:W-:Y:S02]  /*1420*/  IMAD R6, R2, R7, R15 ;  /* 0x0000000702067224 */ /* 0x000fe400078e020f */
[----:B0-----:R-:W-:Y:S02]  /*1430*/  IMAD R2, R9, R24, R36 ;  /* 0x0000001809027224 */ /* 0x001fe400078e0224 */
[----:B---3--:R-:W-:Y:S02]  /*1440*/  IMAD R19, R6, R28, R21 ;  /* 0x0000001c06137224 */ /* 0x008fe400078e0215 */
[----:B------:R-:W-:Y:S02]  /*1450*/  IMAD R2, R2, R29, R8 ;  /* 0x0000001d02027224 */ /* 0x000fe400078e0208 */
[----:B------:R-:W-:-:S03]  /*1460*/  IMAD.MOV.U32 R6, RZ, RZ, 0x1 ;  /* 0x00000001ff067424 */ /* 0x000fc600078e00ff */
[----:B------:R-:W-:Y:S02]  /*1470*/  SEL R22, R2, R19, !P1 ;  /* 0x0000001302167207 */ /* 0x000fe40004800000 */
[----:B------:R-:W-:Y:S01]  /*1480*/  SEL R19, R19, R2, !P1 ;  /* 0x0000000213137207 */ /* 0x000fe20004800000 */
[----:B------:R-:W-:Y:S01]  /*1490*/  IMAD.MOV.U32 R2, RZ, RZ, R30 ;  /* 0x000000ffff027224 */ /* 0x000fe200078e001e */
[----:B------:R-:W-:-:S07]  /*14a0*/  PRMT R8, R6, 0x7610, R8 ;  /* 0x0000761006087816 */ /* 0x000fce0000000008 */
.L_x_13:
[----:B------:R-:W-:Y:S05]  /*14b0*/  @!P2 BRA `(.L_x_16) ;  /* 0x00000000000ca947 */ /* 0x000fea0003800000 */
[----:B------:R-:W-:Y:S01]  /*14c0*/  UCGABAR_WAIT ;  /* 0x0000000000007dc7 */ /* 0x000fe20008000000 */
[----:B------:R-:W-:Y:S01]  /*14d0*/  CCTL.IVALL ;  /* 0x00000000ff00798f */ /* 0x000fe20002000000 */
[----:B------:R-:W-:Y:S05]  /*14e0*/  BRA `(.L_x_17) ;  /* 0x0000000000047947 */ /* 0x000fea0003800000 */
.L_x_16:
[----:B------:R-:W-:Y:S06]  /*14f0*/  BAR.SYNC.DEFER_BLOCKING 0x0 ;  /* 0x0000000000007b1d */ /* 0x000fec0000010000 */
.L_x_17:
[----:B------:R-:W-:Y:S05]  /*1500*/  @!P3 BRA `(.L_x_18) ;  /* 0x0000008c00fcb947 */ /* 0x000fea0003800000 */
[----:B------:R-:W-:-:S13]  /*1510*/  ISETP.GT.U32.AND P0, PT, R35, 0x1, PT ;  /* 0x000000012300780c */ /* 0x000fda0003f04070 */
[----:B------:R-:W-:Y:S05]  /*1520*/  @P0 EXIT ;  /* 0x000000000000094d */ /* 0x000fea0003800000 */
.L_x_19:
[----:B------:R-:W-:-:S08]  /*1530*/  NOP ;  /* 0x0000000000007918 */ /* 0x000fd00000000000 */
[----:B------:R-:W1:Y:S02]  /*1540*/  USETMAXREG.TRY_ALLOC.CTAPOOL UP0, 0xe8 ;  /* 0x000000e8000079c8 */ /* 0x000e640008000600 */
[----:B-1----:R-:W-:-:S13]  /*1550*/  PLOP3.LUT P0, PT, PT, PT, UP0, 0x80, 0x0 ;  /* 0x000000000000781c */ /* 0x002fda0003f0f008 */
[----:B------:R-:W-:Y:S05]  /*1560*/  @!P0 BRA `(.L_x_19) ;  /* 0xfffffffc00f08947 */ /* 0x000fea000383ffff */
[----:B------:R-:W-:-:S13]  /*1570*/  LOP3.LUT P0, RZ, R8, 0xff, RZ, 0xc0, !PT ;  /* 0x000000ff08ff7812 */ /* 0x000fda000780c0ff */
[----:B------:R-:W-:Y:S05]  /*1580*/  @!P0 EXIT ;  /* 0x000000000000894d */ /* 0x000fea0003800000 */
[----:B------:R-:W1:Y:S01]  /*1590*/  S2UR UR4, SR_CgaCtaId ;  /* 0x00000000000479c3 */ /* 0x000e620000008800 */
[----:B------:R-:W-:Y:S01]  /*15a0*/  VIADD R14, R14, 0xffffffff ;  /* 0xffffffff0e0e7836 */ /* 0x000fe20000000000 */
[CC--:B------:R-:W-:Y:S01]  /*15b0*/  LEA.HI R4, R0.reuse, R3.reuse, RZ, 0x2 ;  /* 0x0000000300047211 */ /* 0x0c0fe200078f10ff */
[----:B------:R-:W-:Y:S01]  /*15c0*/  UMOV UR41, 0x400 ;  /* 0x0000040000297882 */ /* 0x000fe20000000000 */
[----:B------:R-:W-:Y:S01]  /*15d0*/  LEA.HI R0, R0, R3, RZ, 0x5 ;  /* 0x0000000300007211 */ /* 0x000fe200078f28ff */
[----:B------:R-:W-:Y:S01]  /*15e0*/  UISETP.LT.AND UP0, UPT, UR40, 0x1, UPT ;  /* 0x000000012800788c */ /* 0x000fe2000bf01270 */
[----:B------:R-:W-:Y:S01]  /*15f0*/  R2UR UR42, R14 ;  /* 0x000000000e2a72ca */ /* 0x000fe200000e0000 */
[----:B------:R-:W-:Y:S01]  /*1600*/  USHF.L.U32 UR44, UR40, 0x1, URZ ;  /* 0x00000001282c7899 */ /* 0x000fe2000800063f */
[--C-:B------:R-:W-:Y:S01]  /*1610*/  SHF.R.S32.HI R156, RZ, 0x2, R4.reuse ;  /* 0x00000002ff9c7819 */ /* 0x100fe20000011404 */
[----:B------:R-:W-:Y:S01]  /*1620*/  USEL UR43, UR40, 0x1, UP0 ;  /* 0x00000001282b7887 */ /* 0x000fe20008000000 */
[----:B------:R-:W-:-:S02]  /*1630*/  SHF.R.S32.HI R5, RZ, 0x1f, R4 ;  /* 0x0000001fff057819 */ /* 0x000fc40000011404 */
[----:B------:R-:W-:Y:S01]  /*1640*/  LOP3.LUT R158, R4, 0xfffffffc, RZ, 0xc0, !PT ;  /* 0xfffffffc049e7812 */ /* 0x000fe200078ec0ff */
[----:B------:R-:W-:Y:S01]  /*1650*/  UIADD3 UR43, -UR43, UR40, URZ ;  /* 0x000000282b2b7290 */ /* 0x000fe2000fffe13f */
[----:B------:R-:W-:Y:S02]  /*1660*/  LEA.HI R5, R5, R156, RZ, 0x3 ;  /* 0x0000009c05057211 */ /* 0x000fe400078f18ff */
[----:B------:R-:W-:Y:S01]  /*1670*/  ISETP.NE.AND P0, PT, R14, RZ, PT ;  /* 0x000000ff0e00720c */ /* 0x000fe20003f05270 */
[----:B------:R-:W-:Y:S01]  /*1680*/  IMAD.IADD R158, R3, 0x1, -R158 ;  /* 0x00000001039e7824 */ /* 0x000fe200078e0a9e */
[----:B------:R-:W-:Y:S01]  /*1690*/  LOP3.LUT R5, R5, 0xfffffff8, RZ, 0xc0, !PT ;  /* 0xfffffff805057812 */ /* 0x000fe200078ec0ff */
[----:B------:R-:W-:Y:S01]  /*16a0*/  USHF.L.U32 UR42, UR42, 0x3, URZ ;  /* 0x000000032a2a7899 */ /* 0x000fe2000800063f */
[----:B------:R-:W-:Y:S02]  /*16b0*/  LOP3.LUT R174, R16, 0x1, RZ, 0xfc, !PT ;  /* 0x0000000110ae7812 */ /* 0x000fe400078efcff */
[----:B------:R-:W-:Y:S01]  /*16c0*/  SEL R175, RZ, 0x1, P0 ;  /* 0x00000001ffaf7807 */ /* 0x000fe20000000000 */
[----:B------:R-:W-:Y:S01]  /*16d0*/  IMAD.IADD R156, R156, 0x1, -R5 ;  /* 0x000000019c9c7824 */ /* 0x000fe200078e0a05 */
[----:B-1----:R-:W-:Y:S01]  /*16e0*/  ULEA UR41, UR4, UR41, 0x18 ;  /* 0x0000002904297291 */ /* 0x002fe2000f8ec03f */
[----:B------:R-:W-:Y:S01]  /*16f0*/  SHF.R.S32.HI R5, RZ, 0x5, R0 ;  /* 0x00000005ff057819 */ /* 0x000fe20000011400 */
[----:B------:R-:W-:Y:S01]  /*1700*/  IMAD.U32 R160, RZ, RZ, UR42 ;  /* 0x0000002affa07e24 */ /* 0x000fe2000f8e00ff */
[----:B------:R-:W-:Y:S01]  /*1710*/  ULDC UR4, c[0x0][0x284] ;  /* 0x0000a10000047ab9 */ /* 0x000fe20000000800 */
[----:B------:R-:W-:Y:S01]  /*1720*/  UIADD3 UR45, UR41, 0xc0, URZ ;  /* 0x000000c0292d7890 */ /* 0x000fe2000fffe03f */
[--C-:B------:R-:W-:Y:S01]  /*1730*/  SHF.R.S32.HI R157, RZ, 0x1f, R156.reuse ;  /* 0x0000001fff9d7819 */ /* 0x100fe2000001149c */
[----:B------:R-:W-:Y:S01]  /*1740*/  IMAD R163, R5, -0x10, -R156 ;  /* 0xfffffff005a37824 */ /* 0x000fe200078e0a9c */
[----:B------:R-:W-:-:S02]  /*1750*/  LOP3.LUT R162, R160, 0x8, RZ, 0xc0, !PT ;  /* 0x00000008a0a27812 */ /* 0x000fc400078ec0ff */
[----:B------:R-:W-:Y:S01]  /*1760*/  LOP3.LUT R160, R160, 0x8, RZ, 0xc, !PT ;  /* 0x00000008a0a07812 */ /* 0x000fe200078e0cff */
[----:B------:R-:W-:Y:S01]  /*1770*/  IMAD.U32 R159, RZ, RZ, UR45 ;  /* 0x0000002dff9f7e24 */ /* 0x000fe2000f8e00ff */
[----:B------:R-:W-:Y:S01]  /*1780*/  LOP3.LUT R162, R162, 0x18, RZ, 0x3c, !PT ;  /* 0x00000018a2a27812 */ /* 0x000fe200078e3cff */
[----:B------:R-:W-:-:S04]  /*1790*/  IMAD.WIDE R156, R5, 0x10, R156 ;  /* 0x00000010059c7825 */ /* 0x000fc800078e029c */
[----:B------:R-:W-:Y:S02]  /*17a0*/  VIADD R161, R159, UR42 ;  /* 0x0000002a9fa17c36 */ /* 0x000fe40008000000 */
[----:B------:R-:W-:-:S07]  /*17b0*/  VIADD R163, R163, UR4 ;  /* 0x00000004a3a37c36 */ /* 0x000fce0008000000 */
.L_x_295:
[----:B------:R-:W-:Y:S01]  /*17c0*/  SHF.L.U32 R0, R175, 0x1f, RZ ;  /* 0x0000001faf007819 */ /* 0x000fe200000006ff */
[----:B------:R-:W-:Y:S02]  /*17d0*/  ULDC UR4, c[0x0][0x28c] ;  /* 0x0000a30000047ab9 */ /* 0x000fe40000000800 */
[----:B------:R-:W-:Y:S01]  /*17e0*/  ISETP.LT.AND P1, PT, RZ, UR4, PT ;  /* 0x00000004ff007c0c */ /* 0x000fe2000bf21270 */
[----:B------:R-:W1:Y:S02]  /*17f0*/  SYNCS.PHASECHK.TRANS64.TRYWAIT P0, [R159+UR42], R0 ;  /* 0x000000009f0075a7 */ /* 0x000e64000800016a */
[----:B-1-34-:R-:W-:Y:S10]  /*1800*/  @!P0 BRA `(.L_x_20) ;  /* 0x000000a000508947 */ /* 0x01aff40003800000 */
.L_x_324:
[----:B------:R-:W-:Y:S05]  /*1810*/  @P1 BRA `(.L_x_21) ;  /* 0x0000000000401947 */ /* 0x000fea0003800000 */
[----:B-1----:R-:W-:Y:S01]  /*1820*/  MOV R0, 0x0 ;  /* 0x0000000000007802 */ /* 0x002fe20000000f00 */
[----:B------:R-:W-:Y:S01]  /*1830*/  ULDC.64 UR4, c[0x4][0x68] ;  /* 0x01001a0000047ab9 */ /* 0x000fe20000000a00 */
[----:B------:R-:W-:Y:S01]  /*1840*/  ULDC.64 UR6, c[0x4][0x8] ;  /* 0x0100020000067ab9 */ /* 0x000fe20000000a00 */
[----:B------:R-:W-:Y:S01]  /*1850*/  IMAD.U32 R4, RZ, RZ, UR4 ;  /* 0x00000004ff047e24 */ /* 0x000fe2000f8e00ff */
[----:B------:R1:W2:Y:S01]  /*1860*/  LDC.64 R14, c[0x4][R0] ;  /* 0x01000000000e7b82 */ /* 0x0002a20000000a00 */
[----:B------:R-:W-:Y:S01]  /*1870*/  IMAD.U32 R5, RZ, RZ, UR5 ;  /* 0x00000005ff057e24 */ /* 0x000fe2000f8e00ff */
[----:B------:R-:W-:Y:S01]  /*1880*/  ULDC.64 UR4, c[0x4][0x70] ;  /* 0x01001c0000047ab9 */ /* 0x000fe20000000a00 */
[----:B------:R-:W-:Y:S02]  /*1890*/  IMAD.U32 R10, RZ, RZ, UR6 ;  /* 0x00000006ff0a7e24 */ /* 0x000fe4000f8e00ff */
[----:B------:R-:W-:Y:S02]  /*18a0*/  IMAD.U32 R6, RZ, RZ, UR4 ;  /* 0x00000004ff067e24 */ /* 0x000fe4000f8e00ff */
[----:B------:R-:W-:-:S02]  /*18b0*/  IMAD.U32 R7, RZ, RZ, UR5 ;  /* 0x00000005ff077e24 */ /* 0x000fc4000f8e00ff */
[----:B------:R-:W-:Y:S02]  /*18c0*/  IMAD.U32 R11, RZ, RZ, UR7 ;  /* 0x00000007ff0b7e24 */ /* 0x000fe4000f8e00ff */
[----:B------:R-:W-:Y:S02]  /*18d0*/  IMAD.MOV.U32 R8, RZ, RZ, 0x1e1 ;  /* 0x000001e1ff087424 */ /* 0x000fe400078e00ff */
[----:B0-----:R-:W-:Y:S02]  /*18e0*/  IMAD.MOV.U32 R12, RZ, RZ, 0x1 ;  /* 0x00000001ff0c7424 */ /* 0x001fe400078e00ff */
[----:B-1----:R-:W-:-:S07]  /*18f0*/  IMAD.MOV.U32 R13, RZ, RZ, RZ ;  /* 0x000000ffff0d7224 */ /* 0x002fce00078e00ff */
[----:B------:R-:W-:-:S07]  /*1900*/  LEPC R20, `(.L_x_21) ;  /* 0x000000001014794e */ /* 0x000fce0000000000 */
[----:B--2--5:R-:W-:Y:S05]  /*1910*/  CALL.ABS.NOINC R14 ;  /* 0x000000000e007343 */ /* 0x024fea0003c00000 */
.L_x_21:
[----:B------:R-:W-:-:S13]  /*1920*/  ISETP.NE.AND P0, PT, R174, 0x3, PT ;  /* 0x00000003ae00780c */ /* 0x000fda0003f05270 */
[----:B------:R-:W-:Y:S05]  /*1930*/  @!P0 BRA `(.L_x_22) ;  /* 0x0000000000048947 */ /* 0x000fea0003800000 */
[----:B------:R-:W-:Y:S01]  /*1940*/  BPT.TRAP 0x1 ;  /* 0x000000040000795c */ /* 0x000fe20000300000 */
.L_x_22:
[----:B------:R-:W-:Y:S02]  /*1950*/  IMAD.U32 R3, RZ, RZ, UR39 ;  /* 0x00000027ff037e24 */ /* 0x000fe4000f8e00ff */
[----:B-1----:R-:W-:-:S03]  /*1960*/  IMAD.U32 R0, RZ, RZ, UR38 ;  /* 0x00000026ff007e24 */ /* 0x002fc6000f8e00ff */
[----:B------:R-:W-:Y:S02]  /*1970*/  LEA R3, R3, UR41, 0x3 ;  /* 0x0000002903037c11 */ /* 0x000fe4000f8e18ff */
[----:B------:R-:W-:-:S04]  /*1980*/  SHF.L.U32 R0, R0, 0x1f, RZ ;  /* 0x0000001f00007819 */ /* 0x000fc800000006ff */
[----:B------:R1:W2:Y:S01]  /*1990*/  SYNCS.PHASECHK.TRANS64.TRYWAIT P1, [R3+URZ], R0 ;  /* 0x00000000030075a7 */ /* 0x0002a2000802017f */
[----:B------:R-:W-:Y:S05]  /*19a0*/  @!P0 BRA `(.L_x_23) ;  /* 0x0000000000048947 */ /* 0x000fea0003800000 */
[----:B------:R-:W-:Y:S01]  /*19b0*/  BPT.TRAP 0x1 ;  /* 0x000000040000795c */ /* 0x000fe20000300000 */
.L_x_23:
[----:B------:R-:W-:-:S05]  /*19c0*/  IMAD.U32 R4, RZ, RZ, UR43 ;  /* 0x0000002bff047e24 */ /* 0x000fca000f8e00ff */
[----:B------:R-:W-:Y:S01]  /*19d0*/  ISETP.GE.AND P2, PT, R4, 0x1, PT ;  /* 0x000000010400780c */ /* 0x000fe20003f46270 */
[----:B--2---:R-:W-:-:S12]  /*19e0*/  @P1 BRA `(.L_x_24) ;  /* 0x0000000000081947 */ /* 0x004fd80003800000 */
[----:B------:R-:W2:Y:S02]  /*19f0*/  SYNCS.PHASECHK.TRANS64.TRYWAIT P1, [R3+URZ], R0 ;  /* 0x00000000030075a7 */ /* 0x000ea4000802017f */
[----:B--2---:R-:W-:Y:S05]  /*1a00*/  @!P1 BRA `(.L_x_25) ;  /* 0x0000009c00e49947 */ /* 0x004fea0003800000 */
.L_x_24:
[----:B------:R-:W-:Y:S05]  /*1a10*/  WARPSYNC.ALL ;  /* 0x0000000000007948 */ /* 0x000fea0003800000 */
[----:B------:R-:W-:Y:S01]  /*1a20*/  UIADD3 UR4, UR41, 0x180, URZ ;  /* 0x0000018029047890 */ /* 0x000fe2000fffe03f */
[----:B------:R-:W-:Y:S01]  /*1a30*/  WARPGROUP.ARRIVE ;  /* 0x00000000000079c5 */ /* 0x000fe20000000000 */
[----:B------:R-:W-:Y:S02]  /*1a40*/  UIADD3 UR5, UR41, 0xb180, URZ ;  /* 0x0000b18029057890 */ /* 0x000fe4000fffe03f */
[----:B------:R-:W-:Y:S02]  /*1a50*/  USHF.R.U32.HI UR4, URZ, 0x4, UR4 ;  /* 0x000000043f047899 */ /* 0x000fe40008011604 */
[----:B------:R-:W-:-:S02]  /*1a60*/  USHF.R.U32.HI UR5, URZ, 0x4, UR5 ;  /* 0x000000043f057899 */ /* 0x000fc40008011605 */
[----:B------:R-:W-:Y:S02]  /*1a70*/  ULOP3.LUT UR4, UR4, 0x3fff, URZ, 0xc0, !UPT ;  /* 0x00003fff04047892 */ /* 0x000fe4000f8ec03f */
[----:B------:R-:W-:Y:S02]  /*1a80*/  ULOP3.LUT UR5, UR5, 0x3fff, URZ, 0xc0, !UPT ;  /* 0x00003fff05057892 */ /* 0x000fe4000f8ec03f */
[----:B------:R-:W-:Y:S02]  /*1a90*/  ULOP3.LUT UR10, UR4, 0x10000, URZ, 0xfc, !UPT ;  /* 0x00010000040a7892 */ /* 0x000fe4000f8efc3f */
[----:B------:R-:W-:Y:S02]  /*1aa0*/  ULOP3.LUT UR9, UR5, 0x10000, URZ, 0xfc, !UPT ;  /* 0x0001000005097892 */ /* 0x000fe4000f8efc3f */
[----:B------:R-:W-:Y:S02]  /*1ab0*/  ULEA UR4, UR39, UR10, 0x8 ;  /* 0x0000000a27047291 */ /* 0x000fe4000f8e403f */
[----:B------:R-:W-:Y:S01]  /*1ac0*/  ULEA UR6, UR39, UR9, 0xa ;  /* 0x0000000927067291 */ /* 0x000fe2000f8e503f */
[----:B------:R-:W-:Y:S01]  /*1ad0*/  UMOV UR5, 0x80000020 ;  /* 0x8000002000057882 */ /* 0x000fe20000000000 */
[----:B------:R-:W-:-:S07]  /*1ae0*/  UMOV UR7, 0x80000020 ;  /* 0x8000002000077882 */ /* 0x000fce0000000000 */
[----:B------:R-:W-:Y:S01]  /*1af0*/  HGMMA.64x256x16.F32 R24, gdesc[UR4], RZ, !UPT, gsb0 ;  /* 0x03e00000041879f0 */ /* 0x000fe2000c0008ff */
[----:B------:R-:W-:Y:S02]  /*1b00*/  UIADD3 UR4, UR4, 0x2, URZ ;  /* 0x0000000204047890 */ /* 0x000fe4000fffe03f */
[----:B------:R-:W-:Y:S01]  /*1b10*/  UIADD3 UR6, UR6, 0x2, URZ ;  /* 0x0000000206067890 */ /* 0x000fe2000fffe03f */
[----:B------:R-:W-:Y:S01]  /*1b20*/  UMOV UR5, 0x80000020 ;  /* 0x8000002000057882 */ /* 0x000fe20000000000 */
[----:B------:R-:W-:Y:S01]  /*1b30*/  UMOV UR7, 0x80000020 ;  /* 0x8000002000077882 */ /* 0x000fe20000000000 */
[----:B------:R-:W-:Y:S02]  /*1b40*/  WARPGROUP.DEPBAR.LE gsb0, 0x0 ;  /* 0x00008000000079c5 */ /* 0x000fe40000010000 */
[----:B------:R-:W-:-:S15]  /*1b50*/  WARPGROUP.ARRIVE ;  /* 0x00000000000079c5 */ /* 0x000fde0000000000 */
[----:B------:R-:W-:-:S05]  /*1b60*/  NOP ;  /* 0x0000000000007918 */ /* 0x000fca0000000000 */
[----:B------:R-:W-:Y:S03]  /*1b70*/  HGMMA.64x256x16.F32 R24, gdesc[UR4], R24, gsb0 ;  /* 0x03e00000041879f0 */ /* 0x000fe60008000818 */
[----:B------:R-:W-:Y:S02]  /*1b80*/  WARPGROUP.DEPBAR.LE gsb0, 0x0 ;  /* 0x00008000000079c5 */ /* 0x000fe40000010000 */
[----:B------:R-:W-:Y:S05]  /*1b90*/  @!P2 BRA `(.L_x_26) ;  /* 0x0000000000d8a947 */ /* 0x000fea0003800000 */
[----:B------:R-:W-:Y:S01]  /*1ba0*/  UIADD3 UR4, UR39, 0x1, URZ ;  /* 0x0000000127047890 */ /* 0x000fe2000fffe03f */
[----:B-12---:R-:W-:Y:S02]  /*1bb0*/  IMAD.U32 R0, RZ, RZ, UR43 ;  /* 0x0000002bff007e24 */ /* 0x006fe4000f8e00ff */
[----:B------:R-:W-:Y:S01]  /*1bc0*/  IMAD.U32 R3, RZ, RZ, UR39 ;  /* 0x00000027ff037e24 */ /* 0x000fe2000f8e00ff */
[----:B------:R-:W-:-:S04]  /*1bd0*/  UISETP.NE.AND UP0, UPT, UR4, 0xb, UPT ;  /* 0x0000000b0400788c */ /* 0x000fc8000bf05270 */
[----:B------:R-:W-:Y:S02]  /*1be0*/  USEL UR5, URZ, 0x1, UP0 ;  /* 0x000000013f057887 */ /* 0x000fe40008000000 */
[----:B------:R-:W-:Y:S02]  /*1bf0*/  USEL UR8, UR4, URZ, UP0 ;  /* 0x0000003f04087287 */ /* 0x000fe40008000000 */
[----:B------:R-:W-:-:S06]  /*1c00*/  ULOP3.LUT UR5, UR38, UR5, URZ, 0x3c, !UPT ;  /* 0x0000000526057292 */ /* 0x000fcc000f8e3c3f */
[----:B------:R-:W-:-:S07]  /*1c10*/  IMAD.U32 R6, RZ, RZ, UR5 ;  /* 0x00000005ff067e24 */ /* 0x000fce000f8e00ff */
.L_x_33:
[----:B------:R-:W-:Y:S05]  /*1c20*/  @!P0 BRA `(.L_x_27) ;  /* 0x0000000000048947 */ /* 0x000fea0003800000 */
[----:B------:R-:W-:Y:S01]  /*1c30*/  BPT.TRAP 0x1 ;  /* 0x000000040000795c */ /* 0x000fe20000300000 */
.L_x_27:
[----:B------:R-:W-:Y:S01]  /*1c40*/  ULEA UR4, UR8, UR41, 0x3 ;  /* 0x0000002908047291 */ /* 0x000fe2000f8e183f */
[----:B------:R-:W-:-:S08]  /*1c50*/  SHF.L.U32 R4, R6, 0x1f, RZ ;  /* 0x0000001f06047819 */ /* 0x000fd000000006ff */
[----:B------:R1:W2:Y:S01]  /*1c60*/  SYNCS.PHASECHK.TRANS64.TRYWAIT P1, [UR4], R4 ;  /* 0x00000004ff0075a7 */ /* 0x0002a20008020144 */
[----:B------:R-:W-:Y:S05]  /*1c70*/  @!P0 BRA `(.L_x_28) ;  /* 0x0000000000048947 */ /* 0x000fea0003800000 */
[----:B------:R-:W-:Y:S01]  /*1c80*/  BPT.TRAP 0x1 ;  /* 0x000000040000795c */ /* 0x000fe20000300000 */
.L_x_28:
[----:B--2---:R-:W-:Y:S05]  /*1c90*/  @P1 BRA `(.L_x_29) ;  /* 0x0000000000081947 */ /* 0x004fea0003800000 */
[----:B------:R-:W2:Y:S02]  /*1ca0*/  SYNCS.PHASECHK.TRANS64.TRYWAIT P1, [UR4], R4 ;  /* 0x00000004ff0075a7 */ /* 0x000ea40008020144 */
[----:B--2---:R-:W-:Y:S05]  /*1cb0*/  @!P1 BRA `(.L_x_30) ;  /* 0x0000009c004c9947 */ /* 0x004fea0003800000 */
.L_x_29:
[----:B------:R-:W-:Y:S01]  /*1cc0*/  ULEA UR4, UR8, UR10, 0x8 ;  /* 0x0000000a08047291 */ /* 0x000fe2000f8e403f */
[----:B------:R-:W-:Y:S01]  /*1cd0*/  WARPGROUP.ARRIVE ;  /* 0x00000000000079c5 */ /* 0x000fe20000000000 */
[----:B------:R-:W-:Y:S01]  /*1ce0*/  ULEA UR6, UR8, UR9, 0xa ;  /* 0x0000000908067291 */ /* 0x000fe2000f8e503f */
[----:B------:R-:W-:Y:S01]  /*1cf0*/  UMOV UR5, 0x80000020 ;  /* 0x8000002000057882 */ /* 0x000fe20000000000 */
[----:B------:R-:W-:-:S07]  /*1d00*/  UMOV UR7, 0x80000020 ;  /* 0x8000002000077882 */ /* 0x000fce0000000000 */
[----:B------:R-:W-:Y:S01]  /*1d10*/  HGMMA.64x256x16.F32 R24, gdesc[UR4], R24, gsb0 ;  /* 0x03e00000041879f0 */ /* 0x000fe20008000818 */
        /* <DEDUP_REMOVED lines=10> */
[----:B------:R-:W-:Y:S01]  /*1dc0*/  BPT.TRAP 0x1 ;  /* 0x000000040000795c */ /* 0x000fe20000300000 */
.L_x_31:
[----:B------:R-:W-:-:S13]  /*1dd0*/  ISETP.NE.AND P1, PT, R153, RZ, PT ;  /* 0x000000ff9900720c */ /* 0x000fda0003f25270 */
[----:B-12---:R-:W-:-:S05]  /*1de0*/  @P1 LEA R4, R3, UR41, 0x3 ;  /* 0x0000002903041c11 */ /* 0x006fca000f8e18ff */
[----:B------:R-:W-:-:S05]  /*1df0*/  @P1 VIADD R5, R4, 0x58 ;  /* 0x0000005804051836 */ /* 0x000fca0000000000 */
[----:B------:R-:W-:-:S04]  /*1e00*/  @P1 PRMT R5, R152, 0x654, R5 ;  /* 0x0000065498051816 */ /* 0x000fc80000000005 */
[----:B------:R1:W-:Y:S01]  /*1e10*/  @P1 SYNCS.ARRIVE.TRANS64.RED.A1T0 RZ, [R5+URZ], RZ ;  /* 0x000000ff05ff19a7 */ /* 0x0003e2000810043f */
[----:B------:R-:W-:-:S13]  /*1e20*/  ISETP.GT.U32.AND P1, PT, R16, 0x1, PT ;  /* 0x000000011000780c */ /* 0x000fda0003f24070 */
[----:B-1----:R-:W-:Y:S05]  /*1e30*/  @P1 BRA `(.L_x_32) ;  /* 0x0000000000041947 */ /* 0x002fea0003800000 */
[----:B------:R-:W-:Y:S01]  /*1e40*/  BPT.TRAP 0x1 ;  /* 0x000000040000795c */ /* 0x000fe20000300000 */
.L_x_32:
[----:B------:R-:W-:Y:S01]  /*1e50*/  UIADD3 UR8, UR8, 0x1, URZ ;  /* 0x0000000108087890 */ /* 0x000fe2000fffe03f */
[C---:B------:R-:W-:Y:S01]  /*1e60*/  ISETP.GT.AND P2, PT, R0.reuse, 0x1, PT ;  /* 0x000000010000780c */ /* 0x040fe20003f44270 */
[----:B------:R-:W-:Y:S02]  /*1e70*/  VIADD R3, R3, 0x1 ;  /* 0x0000000103037836 */ /* 0x000fe40000000000 */
[----:B------:R-:W-:Y:S01]  /*1e80*/  UISETP.NE.AND UP0, UPT, UR8, 0xb, UPT ;  /* 0x0000000b0800788c */ /* 0x000fe2000bf05270 */
[----:B------:R-:W-:Y:S02]  /*1e90*/  VIADD R0, R0, 0xffffffff ;  /* 0xffffffff00007836 */ /* 0x000fe40000000000 */
[C---:B------:R-:W-:Y:S01]  /*1ea0*/  ISETP.NE.AND P1, PT, R3.reuse, 0xb, PT ;  /* 0x0000000b0300780c */ /* 0x040fe20003f25270 */
[----:B------:R-:W-:Y:S02]  /*1eb0*/  USEL UR4, URZ, 0x1, UP0 ;  /* 0x000000013f047887 */ /* 0x000fe40008000000 */
[----:B------:R-:W-:Y:S01]  /*1ec0*/  USEL UR8, UR8, URZ, UP0 ;  /* 0x0000003f08087287 */ /* 0x000fe20008000000 */
[----:B------:R-:W-:-:S03]  /*1ed0*/  SEL R3, R3, RZ, P1 ;  /* 0x000000ff03037207 */ /* 0x000fc60000800000 */
[----:B------:R-:W-:Y:S01]  /*1ee0*/  LOP3.LUT R6, R6, UR4, RZ, 0x3c, !PT ;  /* 0x0000000406067c12 */ /* 0x000fe2000f8e3cff */
[----:B------:R-:W-:Y:S07]  /*1ef0*/  @P2 BRA `(.L_x_33) ;  /* 0xfffffffc00482947 */ /* 0x000fee000383ffff */
.L_x_26:
[----:B-12---:R-:W1:Y:S01]  /*1f00*/  LDC R0, c[0x0][0x28c] ;  /* 0x0000a300ff007b82 */ /* 0x006e620000000800 */
[----:B------:R2:W-:Y:S01]  /*1f10*/  SYNCS.ARRIVE.TRANS64.A1T0 RZ, [R160+UR45], RZ ;  /* 0x000000ffa0ff79a7 */ /* 0x0005e2000810002d */
[----:B-1----:R-:W-:-:S13]  /*1f20*/  ISETP.GE.AND P1, PT, R0, 0x1, PT ;  /* 0x000000010000780c */ /* 0x002fda0003f26270 */
[----:B--2---:R-:W-:Y:S05]  /*1f30*/  @!P1 BRA `(.L_x_34) ;  /* 0x0000000000449947 */ /* 0x004fea0003800000 */
[----:B------:R-:W-:Y:S05]  /*1f40*/  @!P0 BRA `(.L_x_35) ;  /* 0x0000000000048947 */ /* 0x000fea0003800000 */
[----:B------:R-:W-:Y:S01]  /*1f50*/  BPT.TRAP 0x1 ;  /* 0x000000040000795c */ /* 0x000fe20000300000 */
.L_x_35:
[----:B------:R-:W-:-:S13]  /*1f60*/  ISETP.NE.AND P0, PT, R153, RZ, PT ;  /* 0x000000ff9900720c */ /* 0x000fda0003f05270 */
[----:B------:R-:W-:-:S05]  /*1f70*/  VOTEU.ANY UP0, P0 ;  /* 0x00000000003f7886 */ /* 0x000fca0000000100 */
[----:B------:R-:W-:-:S06]  /*1f80*/  @UP0 UIADD3 UR4, UR43, UR39, URZ ;  /* 0x000000272b040290 */ /* 0x000fcc000fffe03f */
[----:B------:R-:W-:Y:S02]  /*1f90*/  IMAD.U32 R4, RZ, RZ, UR4 ;  /* 0x00000004ff047e24 */ /* 0x000fe4000f8e00ff */
[----:B------:R-:W-:Y:S02]  /*1fa0*/  IMAD.U32 R3, RZ, RZ, UR4 ;  /* 0x00000004ff037e24 */ /* 0x000fe4000f8e00ff */
[----:B------:R-:W-:-:S05]  /*1fb0*/  @P0 IMAD.WIDE.U32 R4, R4, -0x45d1745d, RZ ;  /* 0xba2e8ba304040825 */ /* 0x000fca00078e00ff */
[----:B------:R-:W-:-:S05]  /*1fc0*/  @P0 SHF.R.U32.HI R0, RZ, 0x3, R5 ;  /* 0x00000003ff000819 */ /* 0x000fca0000011605 */
[----:B------:R-:W-:-:S05]  /*1fd0*/  @P0 IMAD R0, R0, -0xb, R3 ;  /* 0xfffffff500000824 */ /* 0x000fca00078e0203 */
[----:B------:R-:W-:-:S05]  /*1fe0*/  @P0 LEA R0, R0, UR41, 0x3 ;  /* 0x0000002900000c11 */ /* 0x000fca000f8e18ff */
[----:B------:R-:W-:-:S05]  /*1ff0*/  @P0 VIADD R3, R0, 0x58 ;  /* 0x0000005800030836 */ /* 0x000fca0000000000 */
[----:B------:R-:W-:-:S04]  /*2000*/  @P0 PRMT R3, R152, 0x654, R3 ;  /* 0x0000065498030816 */ /* 0x000fc80000000003 */
[----:B------:R1:W-:Y:S01]  /*2010*/  @P0 SYNCS.ARRIVE.TRANS64.RED.A1T0 RZ, [R3+URZ], RZ ;  /* 0x000000ff03ff09a7 */ /* 0x0003e2000810043f */
[----:B------:R-:W-:-:S13]  /*2020*/  ISETP.GT.U32.AND P0, PT, R16, 0x1, PT ;  /* 0x000000011000780c */ /* 0x000fda0003f04070 */
[----:B-1----:R-:W-:Y:S05]  /*2030*/  @P0 BRA `(.L_x_34) ;  /* 0x0000000000040947 */ /* 0x002fea0003800000 */
[----:B------:R-:W-:Y:S01]  /*2040*/  BPT.TRAP 0x1 ;  /* 0x000000040000795c */ /* 0x000fe20000300000 */
.L_x_34:
[----:B------:R-:W-:Y:S01]  /*2050*/  SHF.L.U32 R0, R175, 0x1f, RZ ;  /* 0x0000001faf007819 */ /* 0x000fe200000006ff */
[----:B------:R-:W-:Y:S01]  /*2060*/  UIADD3 UR39, UR44, UR39, URZ ;  /* 0x000000272c277290 */ /* 0x000fe2000fffe03f */
[----:B------:R-:W1:Y:S01]  /*2070*/  LDC R15, c[0x0][0x288] ;  /* 0x0000a200ff0f7b82 */ /* 0x000e620000000800 */
[----:B------:R-:W-:Y:S01]  /*2080*/  UISETP.GE.U32.AND UP1, UPT, UR44, 0xb, UPT ;  /* 0x0000000b2c00788c */ /* 0x000fe2000bf26070 */
[----:B------:R-:W-:Y:S01]  /*2090*/  IMAD.SHL.U32 R8, R158, 0x2, RZ ;  /* 0x000000029e087824 */ /* 0x000fe200078e00ff */
[----:B------:R-:W-:Y:S02]  /*20a0*/  UISETP.GT.U32.AND UP0, UPT, UR39, 0xa, UPT ;  /* 0x0000000a2700788c */ /* 0x000fe4000bf04070 */
[----:B------:R-:W-:Y:S02]  /*20b0*/  UIMAD.WIDE.U32 UR4, UR39, -0x45d1745d, URZ ;  /* 0xba2e8ba3270478a5 */ /* 0x000fe4000f8e003f */
[----:B------:R-:W-:Y:S01]  /*20c0*/  UISETP.LT.U32.AND UP0, UPT, UR44, 0xb, UP0 ;  /* 0x0000000b2c00788c */ /* 0x000fe20008701070 */
[----:B------:R-:W2:Y:S01]  /*20d0*/  SYNCS.PHASECHK.TRANS64.TRYWAIT P0, [R159+UR42+0x10], R0 ;  /* 0x000010009f0075a7 */ /* 0x000ea2000800016a */
[----:B------:R-:W-:Y:S01]  /*20e0*/  USHF.R.U32.HI UR4, URZ, 0x3, UR5 ;  /* 0x000000033f047899 */ /* 0x000fe20008011605 */
[----:B------:R-:W-:Y:S01]  /*20f0*/  SHF.R.S32.HI R9, RZ, 0x1f, R8 ;  /* 0x0000001fff097819 */ /* 0x000fe20000011408 */
[----:B------:R-:W-:-:S02]  /*2100*/  USEL UR6, URZ, 0x1, !UP0 ;  /* 0x000000013f067887 */ /* 0x000fc4000c000000 */
[----:B------:R-:W-:Y:S02]  /*2110*/  UIMAD UR39, UR4, -0xb, UR39 ;  /* 0xfffffff5042778a4 */ /* 0x000fe4000f8e0227 */
[----:B------:R-:W-:-:S04]  /*2120*/  ULOP3.LUT UR38, UR38, UR6, URZ, 0x3c, !UPT ;  /* 0x0000000626267292 */ /* 0x000fc8000f8e3c3f */
[----:B------:R-:W-:Y:S01]  /*2130*/  @UP1 ULOP3.LUT UR38, UR38, 0x1, UR4, 0x78, !UPT ;  /* 0x0000000126261892 */ /* 0x000fe2000f8e7804 */
[----:B-12---:R-:W-:Y:S11]  /*2140*/  @!P0 BRA `(.L_x_36) ;  /* 0x0000009800408947 */ /* 0x006ff60003800000 */
.L_x_325:
[----:B------:R-:W-:Y:S01]  /*2150*/  IMAD.SHL.U32 R14, R19, 0x40, RZ ;  /* 0x00000040130e7824 */ /* 0x000fe200078e00ff */
[----:B------:R-:W-:Y:S01]  /*2160*/  ULDC UR6, c[0x0][0x284] ;  /* 0x0000a10000067ab9 */ /* 0x000fe20000000800 */
[----:B0-----:R-:W-:Y:S01]  /*2170*/  IMAD.SHL.U32 R12, R22, 0x100, RZ ;  /* 0x00000100160c7824 */ /* 0x001fe200078e00ff */
[----:B------:R-:W-:Y:S01]  /*2180*/  SHF.R.S32.HI R165, RZ, 0x1f, R2 ;  /* 0x0000001fffa57819 */ /* 0x000fe20000011402 */
[----:B------:R-:W-:Y:S01]  /*2190*/  ULDC.64 UR4, c[0x0][0x5d0] ;  /* 0x0001740000047ab9 */ /* 0x000fe20000000a00 */
[----:B------:R-:W-:Y:S01]  /*21a0*/  ISETP.GE.AND P0, PT, R14, UR6, PT ;  /* 0x000000060e007c0c */ /* 0x000fe2000bf06270 */
[----:B------:R-:W-:Y:S01]  /*21b0*/  IMAD.WIDE.U32 R4, R2, UR4, R8 ;  /* 0x0000000402047c25 */ /* 0x000fe2000f8e0008 */
[----:B------:R-:W-:Y:S02]  /*21c0*/  SHF.R.S32.HI R13, RZ, 0x1f, R12 ;  /* 0x0000001fff0d7819 */ /* 0x000fe4000001140c */
[C---:B------:R-:W-:Y:S01]  /*21d0*/  ISETP.GE.OR P0, PT, R12.reuse, R15, P0 ;  /* 0x0000000f0c00720c */ /* 0x040fe20000706670 */
[----:B------:R-:W-:Y:S01]  /*21e0*/  IMAD R3, R165, UR4, RZ ;  /* 0x00000004a5037c24 */ /* 0x000fe2000f8e02ff */
[----:B------:R-:W-:-:S03]  /*21f0*/  IADD3 R6, P1, R12, R4, RZ ;  /* 0x000000040c067210 */ /* 0x000fc60007f3e0ff */
[----:B------:R-:W-:-:S05]  /*2200*/  IMAD R3, R2, UR5, R3 ;  /* 0x0000000502037c24 */ /* 0x000fca000f8e0203 */
[----:B------:R-:W-:-:S03]  /*2210*/  IADD3.X R7, R13, R5, R3, P1, !PT ;  /* 0x000000050d077210 */ /* 0x000fc60000ffe403 */
[----:B------:R-:W-:Y:S05]  /*2220*/  @P0 BRA `(.L_x_37) ;  /* 0x0000007c00040947 */ /* 0x000fea0003800000 */
[----:B------:R-:W0:Y:S01]  /*2230*/  LDC.64 R10, c[0x0][0x5c8] ;  /* 0x00017200ff0a7b82 */ /* 0x000e220000000a00 */
[----:B-----5:R-:W-:Y:S01]  /*2240*/  FSETP.NEU.AND P0, PT, R155, RZ, PT ;  /* 0x000000ff9b00720b */ /* 0x020fe20003f0d000 */
[----:B------:R-:W-:Y:S01]  /*2250*/  IMAD R3, R158, -0x2, R15 ;  /* 0xfffffffe9e037824 */ /* 0x000fe200078e020f */
[----:B------:R-:W-:Y:S01]  /*2260*/  BSSY B0, `(.L_x_37) ;  /* 0x00007bd000007945 */ /* 0x000fe20003800000 */
[----:B------:R-:W-:-:S04]  /*2270*/  IMAD.WIDE R166, R19, 0x40, R156 ;  /* 0x0000004013a67825 */ /* 0x000fc800078e029c */
[----:B-1----:R-:W-:Y:S02]  /*2280*/  IMAD.IADD R0, R3, 0x1, -R12 ;  /* 0x0000000103007824 */ /* 0x002fe400078e0a0c */
[----:B------:R-:W-:-:S03]  /*2290*/  IMAD.IADD R3, R163, 0x1, -R14 ;  /* 0x00000001a3037824 */ /* 0x000fc600078e0a0e */
[----:B------:R-:W-:-:S04]  /*22a0*/  ISETP.GT.AND P2, PT, R0, RZ, PT ;  /* 0x000000ff0000720c */ /* 0x000fc80003f44270 */
[----:B------:R-:W-:Y:S01]  /*22b0*/  ISETP.GT.AND P1, PT, R3, RZ, P2 ;  /* 0x000000ff0300720c */ /* 0x000fe20001724270 */
[-C--:B0-----:R-:W-:Y:S02]  /*22c0*/  IMAD R4, R167, R10.reuse, RZ ;  /* 0x0000000aa7047224 */ /* 0x081fe400078e02ff */
[----:B------:R-:W-:-:S04]  /*22d0*/  IMAD.WIDE.U32 R6, R166, R10, R6 ;  /* 0x0000000aa6067225 */ /* 0x000fc800078e0006 */
[----:B------:R-:W-:-:S04]  /*22e0*/  IMAD R5, R166, R11, R4 ;  /* 0x0000000ba6057224 */ /* 0x000fc800078e0204 */
[----:B------:R-:W-:Y:S01]  /*22f0*/  IMAD.IADD R179, R7, 0x1, R5 ;  /* 0x0000000107b37824 */ /* 0x000fe200078e0205 */
[----:B------:R-:W-:Y:S06]  /*2300*/  @!P0 BRA `(.L_x_38) ;  /* 0x0000005400988947 */ /* 0x000fec0003800000 */
[----:B------:R-:W0:Y:S01]  /*2310*/  LDC.64 R20, c[0x0][0x5b8] ;  /* 0x00016e00ff147b82 */ /* 0x000e220000000a00 */
[----:B------:R-:W-:-:S07]  /*2320*/  ULDC.64 UR4, c[0x0][0x5c0] ;  /* 0x0001700000047ab9 */ /* 0x000fce0000000a00 */
[----:B------:R-:W1:Y:S08]  /*2330*/  LDC.64 R168, c[0x0][0x5b0] ;  /* 0x00016c00ffa87b82 */ /* 0x000e700000000a00 */
[----:B------:R-:W2:Y:S01]  /*2340*/  LDC.64 R14, c[0x0][0x5a8] ;  /* 0x00016a00ff0e7b82 */ /* 0x000ea20000000a00 */
[-C--:B0-----:R-:W-:Y:S02]  /*2350*/  IMAD R7, R165, R20.reuse, RZ ;  /* 0x00000014a5077224 */ /* 0x081fe400078e02ff */
[----:B------:R-:W-:-:S04]  /*2360*/  IMAD.WIDE.U32 R4, R2, R20, R8 ;  /* 0x0000001402047225 */ /* 0x000fc800078e0008 */
[----:B------:R-:W-:Y:S01]  /*2370*/  IMAD R177, R2, R21, R7 ;  /* 0x0000001502b17224 */ /* 0x000fe200078e0207 */
[----:B------:R-:W-:Y:S01]  /*2380*/  IADD3 R164, P0, R12, R4, RZ ;  /* 0x000000040ca47210 */ /* 0x000fe20007f1e0ff */
[----:B-1----:R-:W-:-:S03]  /*2390*/  IMAD R4, R167, R168, RZ ;  /* 0x000000a8a7047224 */ /* 0x002fc600078e02ff */
[----:B------:R-:W-:Y:S01]  /*23a0*/  IADD3.X R165, R13, R5, R177, P0, !PT ;  /* 0x000000050da57210 */ /* 0x000fe200007fe4b1 */
[C---:B------:R-:W-:Y:S02]  /*23b0*/  IMAD R21, R166.reuse, R169, R4 ;  /* 0x000000a9a6157224 */ /* 0x040fe400078e0204 */
[----:B------:R-:W-:-:S04]  /*23c0*/  IMAD.WIDE.U32 R4, R166, R168, R164 ;  /* 0x000000a8a6047225 */ /* 0x000fc800078e00a4 */
[----:B------:R-:W-:Y:S01]  /*23d0*/  IMAD.IADD R5, R5, 0x1, R21 ;  /* 0x0000000105057824 */ /* 0x000fe200078e0215 */
[----:B--2---:R-:W-:-:S04]  /*23e0*/  LEA R170, P0, R4, R14, 0x1 ;  /* 0x0000000e04aa7211 */ /* 0x004fc800078008ff */
[----:B------:R-:W-:-:S05]  /*23f0*/  LEA.HI.X R171, R4, R15, R5, 0x1, P0 ;  /* 0x0000000f04ab7211 */ /* 0x000fca00000f0c05 */
[----:B------:R0:W2:Y:S01]  /*2400*/  @P1 LDG.E.LTC128B.U16 R19, desc[UR36][R170.64] ;  /* 0x00000024aa131981 */ /* 0x0000a2000c1e1520 */
[----:B------:R-:W-:Y:S01]  /*2410*/  IMAD.WIDE.U32 R4, R166, R168, R12 ;  /* 0x000000a8a6047225 */ /* 0x000fe200078e000c */
[----:B------:R-:W-:Y:S02]  /*2420*/  BSSY B1, `(.L_x_39) ;  /* 0x0000014000017945 */ /* 0x000fe40003800000 */
[----:B------:R-:W-:-:S04]  /*2430*/  IADD3 R172, P0, R8, R4, RZ ;  /* 0x0000000408ac7210 */ /* 0x000fc80007f1e0ff */
[----:B------:R-:W-:Y:S01]  /*2440*/  IADD3.X R173, R9, R21, R5, P0, !PT ;  /* 0x0000001509ad7210 */ /* 0x000fe200007fe405 */
[C---:B0-----:R-:W-:Y:S01]  /*2450*/  IMAD.SHL.U32 R170, R168.reuse, 0x8, RZ ;  /* 0x00000008a8aa7824 */ /* 0x041fe200078e00ff */
[----:B------:R-:W-:Y:S01]  /*2460*/  SHF.L.U64.HI R171, R168, 0x3, R169 ;  /* 0x00000003a8ab7819 */ /* 0x000fe200000102a9 */
[----:B------:R-:W-:-:S04]  /*2470*/  IMAD.WIDE.U32 R172, R2, R20, R172 ;  /* 0x0000001402ac7225 */ /* 0x000fc800078e00ac */
[----:B------:R-:W-:Y:S02]  /*2480*/  IMAD.IADD R7, R177, 0x1, R173 ;  /* 0x00000001b1077824 */ /* 0x000fe400078e02ad */
[----:B--2---:R-:W-:-:S05]  /*2490*/  HADD2.F32 R4, -RZ, R19.H0_H0 ;  /* 0x20000013ff047230 */ /* 0x004fca0000004100 */
[----:B------:R-:W-:Y:S01]  /*24a0*/  FMUL R5, R4, R155 ;  /* 0x0000009b04057220 */ /* 0x000fe20000400000 */
[----:B------:R-:W-:-:S03]  /*24b0*/  LEA R4, P0, R6, UR4, 0x1 ;  /* 0x0000000406047c11 */ /* 0x000fc6000f8008ff */
[----:B------:R-:W-:Y:S01]  /*24c0*/  FFMA R24, R24, R154, R5 ;  /* 0x0000009a18187223 */ /* 0x000fe20000000005 */
[----:B------:R-:W-:Y:S02]  /*24d0*/  LEA.HI.X R5, R6, UR5, R179, 0x1, P0 ;  /* 0x0000000506057c11 */ /* 0x000fe400080f0cb3 */
[----:B------:R-:W-:Y:S02]  /*24e0*/  ISETP.GT.AND P0, PT, R0, 0x1, PT ;  /* 0x000000010000780c */ /* 0x000fe40003f04270 */
[----:B------:R-:W-:Y:S02]  /*24f0*/  F2FP.F16.F32.PACK_AB R24, RZ, R24 ;  /* 0x00000018ff18723e */ /* 0x000fe400000000ff */
[----:B------:R-:W-:Y:S02]  /*2500*/  ISETP.GT.AND P3, PT, R3, RZ, P0 ;  /* 0x000000ff0300720c */ /* 0x000fe40000764270 */
[C---:B------:R-:W-:Y:S01]  /*2510*/  LEA R6, P4, R172.reuse, R14, 0x1 ;  /* 0x0000000eac067211 */ /* 0x040fe200078808ff */
[----:B------:R0:W-:Y:S03]  /*2520*/  @P1 STG.E.U16 desc[UR36][R4.64], R24 ;  /* 0x0000001804001986 */ /* 0x0001e6000c101524 */
[----:B------:R-:W-:-:S07]  /*2530*/  LEA.HI.X R7, R172, R15, R7, 0x1, P4 ;  /* 0x0000000fac077211 */ /* 0x000fce00020f0c07 */
[----:B------:R-:W-:Y:S05]  /*2540*/  @!P3 BRA `(.L_x_40) ;  /* 0x000000000004b947 */ /* 0x000fea0003800000 */
[----:B------:R1:W5:Y:S02]  /*2550*/  LDG.E.LTC128B.U16 R19, desc[UR36][R6.64+0x2] ;  /* 0x0000022406137981 */ /* 0x000364000c1e1520 */
.L_x_40:
[----:B------:R-:W-:Y:S05]  /*2560*/  BSYNC B1 ;  /* 0x0000000000017941 */ /* 0x000fea0003800000 */
.L_x_39:
[----:B-----5:R-:W-:Y:S01]  /*2570*/  HADD2.F32 R22, -RZ, R19.H0_H0 ;  /* 0x20000013ff167230 */ /* 0x020fe20000004100 */
[----:B------:R-:W-:Y:S01]  /*2580*/  ISETP.GT.AND P2, PT, R3, 0x8, P2 ;  /* 0x000000080300780c */ /* 0x000fe20001744270 */
[----:B------:R-:W-:-:S04]  /*2590*/  IMAD.WIDE.U32 R170, R166, R168, R170 ;  /* 0x000000a8a6aa7225 */ /* 0x000fc800078e00aa */
[----:B------:R-:W-:Y:S01]  /*25a0*/  FMUL R22, R22, R155 ;  /* 0x0000009b16167220 */ /* 0x000fe20000400000 */
[----:B------:R-:W-:Y:S01]  /*25b0*/  IMAD.IADD R167, R21, 0x1, R171 ;  /* 0x0000000115a77824 */ /* 0x000fe200078e02ab */
[----:B------:R-:W-:Y:S02]  /*25c0*/  IADD3 R21, P1, R164, R170, RZ ;  /* 0x000000aaa4157210 */ /* 0x000fe40007f3e0ff */
[----:B------:R-:W-:-:S03]  /*25d0*/  FFMA R22, R25, R154, R22 ;  /* 0x0000009a19167223 */ /* 0x000fc60000000016 */
[----:B------:R-:W-:Y:S01]  /*25e0*/  IMAD.X R164, R167, 0x1, R165, P1 ;  /* 0x00000001a7a47824 */ /* 0x000fe200008e06a5 */
[C---:B0-----:R-:W-:Y:S02]  /*25f0*/  LEA R24, P1, R21.reuse, R14, 0x1 ;  /* 0x0000000e15187211 */ /* 0x041fe400078208ff */
[----:B------:R-:W-:Y:S02]  /*2600*/  F2FP.F16.F32.PACK_AB R22, RZ, R22 ;  /* 0x00000016ff16723e */ /* 0x000fe400000000ff */
[----:B------:R-:W-:-:S03]  /*2610*/  LEA.HI.X R25, R21, R15, R164, 0x1, P1 ;  /* 0x0000000f15197211 */ /* 0x000fc600008f0ca4 */
[----:B------:R0:W-:Y:S04]  /*2620*/  @P3 STG.E.U16 desc[UR36][R4.64+0x2], R22 ;  /* 0x0000021604003986 */ /* 0x0001e8000c101524 */
[----:B------:R-:W2:Y:S01]  /*2630*/  @P2 LDG.E.LTC128B.U16 R19, desc[UR36][R24.64] ;  /* 0x0000002418132981 */ /* 0x000ea2000c1e1520 */
[----:B------:R-:W-:Y:S01]  /*2640*/  IADD3 R8, P1, P3, R8, R170, R12 ;  /* 0x000000aa08087210 */ /* 0x000fe20007b3e00c */
[----:B------:R-:W-:Y:S01]  /*2650*/  BSSY B1, `(.L_x_41) ;  /* 0x0000011000017945 */ /* 0x000fe20003800000 */
[C---:B------:R-:W-:Y:S02]  /*2660*/  SHF.L.U64.HI R11, R10.reuse, 0x4, R11 ;  /* 0x000000040a0b7819 */ /* 0x040fe4000001020b */
[----:B------:R-:W-:Y:S02]  /*2670*/  IADD3.X R9, R9, R167, R13, P1, P3 ;  /* 0x000000a709097210 */ /* 0x000fe40000fe640d */
[----:B------:R-:W-:-:S02]  /*2680*/  LEA R10, P1, R10, R4, 0x4 ;  /* 0x000000040a0a7211 */ /* 0x000fc400078220ff */
[----:B------:R-:W-:Y:S01]  /*2690*/  ISETP.GT.AND P0, PT, R3, 0x8, P0 ;  /* 0x000000080300780c */ /* 0x000fe20000704270 */
[----:B------:R-:W-:-:S04]  /*26a0*/  IMAD.WIDE.U32 R20, R2, R20, R8 ;  /* 0x0000001402147225 */ /* 0x000fc800078e0008 */
[----:B------:R-:W-:Y:S01]  /*26b0*/  IMAD.X R11, R11, 0x1, R5, P1 ;  /* 0x000000010b0b7824 */ /* 0x000fe200008e0605 */
[----:B------:R-:W-:Y:S01]  /*26c0*/  LEA R8, P3, R20, R14, 0x1 ;  /* 0x0000000e14087211 */ /* 0x000fe200078608ff */
[----:B------:R-:W-:-:S05]  /*26d0*/  IMAD.IADD R2, R177, 0x1, R21 ;  /* 0x00000001b1027824 */ /* 0x000fca00078e0215 */
[----:B------:R-:W-:Y:S01]  /*26e0*/  LEA.HI.X R9, R20, R15, R2, 0x1, P3 ;  /* 0x0000000f14097211 */ /* 0x000fe200018f0c02 */
[----:B--2---:R-:W-:-:S05]  /*26f0*/  HADD2.F32 R12, -RZ, R19.H0_H0 ;  /* 0x20000013ff0c7230 */ /* 0x004fca0000004100 */
[----:B------:R-:W-:-:S04]  /*2700*/  FMUL R13, R12, R155 ;  /* 0x0000009b0c0d7220 */ /* 0x000fc80000400000 */
[----:B------:R-:W-:-:S05]  /*2710*/  FFMA R13, R26, R154, R13 ;  /* 0x0000009a1a0d7223 */ /* 0x000fca000000000d */
[----:B------:R-:W-:-:S05]  /*2720*/  F2FP.F16.F32.PACK_AB R13, RZ, R13 ;  /* 0x0000000dff0d723e */ /* 0x000fca00000000ff */
[----:B------:R0:W-:Y:S01]  /*2730*/  @P2 STG.E.U16 desc[UR36][R10.64], R13 ;  /* 0x0000000d0a002986 */ /* 0x0001e2000c101524 */
[----:B------:R-:W-:Y:S05]  /*2740*/  @!P0 BRA `(.L_x_42) ;  /* 0x0000000000048947 */ /* 0x000fea0003800000 */
[----:B------:R2:W5:Y:S02]  /*2750*/  LDG.E.LTC128B.U16 R19, desc[UR36][R8.64+0x2] ;  /* 0x0000022408137981 */ /* 0x000564000c1e1520 */
.L_x_42:
[----:B------:R-:W-:Y:S05]  /*2760*/  BSYNC B1 ;  /* 0x0000000000017941 */ /* 0x000fea0003800000 */
.L_x_41:
[----:B-----5:R-:W-:Y:S01]  /*2770*/  HADD2.F32 R2, -RZ, R19.H0_H0 ;  /* 0x20000013ff027230 */ /* 0x020fe20000004100 */
[----:B------:R-:W-:Y:S01]  /*2780*/  ISETP.GT.AND P1, PT, R0, 0x8, PT ;  /* 0x000000080000780c */ /* 0x000fe20003f24270 */
[----:B------:R-:W-:Y:S03]  /*2790*/  BSSY B1, `(.L_x_43) ;  /* 0x0000008000017945 */ /* 0x000fe60003800000 */
[----:B------:R-:W-:Y:S01]  /*27a0*/  FMUL R2, R2, R155 ;  /* 0x0000009b02027220 */ /* 0x000fe20000400000 */
[----:B------:R-:W-:-:S03]  /*27b0*/  ISETP.GT.AND P2, PT, R3, RZ, P1 ;  /* 0x000000ff0300720c */ /* 0x000fc60000f44270 */
[----:B------:R-:W-:-:S05]  /*27c0*/  FFMA R2, R27, R154, R2 ;  /* 0x0000009a1b027223 */ /* 0x000fca0000000002 */
[----:B------:R-:W-:-:S05]  /*27d0*/  F2FP.F16.F32.PACK_AB R2, RZ, R2 ;  /* 0x00000002ff02723e */ /* 0x000fca00000000ff */
[----:B------:R3:W-:Y:S01]  /*27e0*/  @P0 STG.E.U16 desc[UR36][R10.64+0x2], R2 ;  /* 0x000002020a000986 */ /* 0x0007e2000c101524 */
[----:B------:R-:W-:Y:S05]  /*27f0*/  @!P2 BRA `(.L_x_44) ;  /* 0x000000000004a947 */ /* 0x000fea0003800000 */
[----:B------:R4:W5:Y:S02]  /*2800*/  LDG.E.LTC128B.U16 R19, desc[UR36][R6.64+0x10] ;  /* 0x0000102406137981 */ /* 0x000964000c1e1520 */
.L_x_44:
[----:B------:R-:W-:Y:S05]  /*2810*/  BSYNC B1 ;  /* 0x0000000000017941 */ /* 0x000fea0003800000 */
.L_x_43:
[----:B---3-5:R-:W-:Y:S01]  /*2820*/  HADD2.F32 R2, -RZ, R19.H0_H0 ;  /* 0x20000013ff027230 */ /* 0x028fe20000004100 */
[----:B------:R-:W-:Y:S01]  /*2830*/  ISETP.GT.AND P0, PT, R0, 0x9, PT ;  /* 0x000000090000780c */ /* 0x000fe20003f04270 */
[----:B------:R-:W-:Y:S03]  /*2840*/  BSSY B1, `(.L_x_45) ;  /* 0x0000008000017945 */ /* 0x000fe60003800000 */
[----:B0-----:R-:W-:Y:S01]  /*2850*/  FMUL R13, R2, R155 ;  /* 0x0000009b020d7220 */ /* 0x001fe20000400000 */
[----:B------:R-:W-:-:S03]  /*2860*/  ISETP.GT.AND P3, PT, R3, RZ, P0 ;  /* 0x000000ff0300720c */ /* 0x000fc60000764270 */
[----:B------:R-:W-:-:S05]  /*2870*/  FFMA R13, R28, R154, R13 ;  /* 0x0000009a1c0d7223 */ /* 0x000fca000000000d */
[----:B------:R-:W-:-:S05]  /*2880*/  F2FP.F16.F32.PACK_AB R13, RZ, R13 ;  /* 0x0000000dff0d723e */ /* 0x000fca00000000ff */
[----:B------:R0:W-:Y:S01]  /*2890*/  @P2 STG.E.U16 desc[UR36][R4.64+0x10], R13 ;  /* 0x0000100d04002986 */ /* 0x0001e2000c101524 */
[----:B------:R-:W-:Y:S05]  /*28a0*/  @!P3 BRA `(.L_x_46) ;  /* 0x000000000004b947 */ /* 0x000fea0003800000 */
[----:B------:R3:W5:Y:S02]  /*28b0*/  LDG.E.LTC128B.U16 R19, desc[UR36][R6.64+0x12] ;  /* 0x0000122406137981 */ /* 0x000764000c1e1520 */
.L_x_46:
[----:B------:R-:W-:Y:S05]  /*28c0*/  BSYNC B1 ;  /* 0x0000000000017941 */ /* 0x000fea0003800000 */
.L_x_45:
[----:B-----5:R-:W-:Y:S01]  /*28d0*/  HADD2.F32 R2, -RZ, R19.H0_H0 ;  /* 0x20000013ff027230 */ /* 0x020fe20000004100 */
[----:B------:R-:W-:Y:S01]  /*28e0*/  ISETP.GT.AND P1, PT, R3, 0x8, P1 ;  /* 0x000000080300780c */ /* 0x000fe20000f24270 */
[----:B------:R-:W-:Y:S03]  /*28f0*/  BSSY B1, `(.L_x_47) ;  /* 0x0000007000017945 */ /* 0x000fe60003800000 */
[----:B------:R-:W-:-:S04]  /*2900*/  FMUL R2, R2, R155 ;  /* 0x0000009b02027220 */ /* 0x000fc80000400000 */
[----:B------:R-:W-:-:S05]  /*2910*/  FFMA R2, R29, R154, R2 ;  /* 0x0000009a1d027223 */ /* 0x000fca0000000002 */
[----:B------:R-:W-:-:S05]  /*2920*/  F2FP.F16.F32.PACK_AB R2, RZ, R2 ;  /* 0x00000002ff02723e */ /* 0x000fca00000000ff */
[----:B------:R0:W-:Y:S01]  /*2930*/  @P3 STG.E.U16 desc[UR36][R4.64+0x12], R2 ;  /* 0x0000120204003986 */ /* 0x0001e2000c101524 */
[----:B------:R-:W-:Y:S05]  /*2940*/  @!P1 BRA `(.L_x_48) ;  /* 0x0000000000049947 */ /* 0x000fea0003800000 */
[----:B------:R0:W5:Y:S02]  /*2950*/  LDG.E.LTC128B.U16 R19, desc[UR36][R8.64+0x10] ;  /* 0x0000102408137981 */ /* 0x000164000c1e1520 */
.L_x_48:
[----:B------:R-:W-:Y:S05]  /*2960*/  BSYNC B1 ;  /* 0x0000000000017941 */ /* 0x000fea0003800000 */
.L_x_47:
[----:B0----5:R-:W-:Y:S01]  /*2970*/  HADD2.F32 R2, -RZ, R19.H0_H0 ;  /* 0x20000013ff027230 */ /* 0x021fe20000004100 */
        /* <DEDUP_REMOVED lines=8> */
.L_x_50:
[----:B------:R-:W-:Y:S05]  /*2a00*/  BSYNC B1 ;  /* 0x0000000000017941 */ /* 0x000fea0003800000 */
.L_x_49:
        /* <DEDUP_REMOVED lines=10> */
.L_x_52:
[----:B------:R-:W-:Y:S05]  /*2ab0*/  BSYNC B1 ;  /* 0x0000000000017941 */ /* 0x000fea0003800000 */
.L_x_51:
[----:B0----5:R-:W-:Y:S01]  /*2ac0*/  HADD2.F32 R2, -RZ, R19.H0_H0 ;  /* 0x20000013ff027230 */ /* 0x021fe20000004100 */
        /* <DEDUP_REMOVED lines=9> */
.L_x_54:
[----:B------:R-:W-:Y:S05]  /*2b60*/  BSYNC B1 ;  /* 0x0000000000017941 */ /* 0x000fea0003800000 */
.L_x_53:
        /* <DEDUP_REMOVED lines=9> */
.L_x_56:
[----:B------:R-:W-:Y:S05]  /*2c00*/  BSYNC B1 ;  /* 0x0000000000017941 */ /* 0x000fea0003800000 */
.L_x_55:
        /* <DEDUP_REMOVED lines=9> */
.L_x_58:
[----:B------:R-:W-:Y:S05]  /*2ca0*/  BSYNC B1 ;  /* 0x0000000000017941 */ /* 0x000fea0003800000 */
.L_x_57:
        /* <DEDUP_REMOVED lines=10> */
.L_x_60:
[----:B------:R-:W-:Y:S05]  /*2d50*/  BSYNC B1 ;  /* 0x0000000000017941 */ /* 0x000fea0003800000 */
.L_x_59:
        /* <DEDUP_REMOVED lines=10> */
.L_x_62:
[----:B------:R-:W-:Y:S05]  /*2e00*/  BSYNC B1 ;  /* 0x0000000000017941 */ /* 0x000fea0003800000 */
.L_x_61:
        /* <DEDUP_REMOVED lines=9> */
.L_x_64:
[----:B------:R-:W-:Y:S05]  /*2ea0*/  BSYNC B1 ;  /* 0x0000000000017941 */ /* 0x000fea0003800000 */
.L_x_63:
        /* <DEDUP_REMOVED lines=9> */
.L_x_66:
[----:B------:R-:W-:Y:S05]  /*2f40*/  BSYNC B1 ;  /* 0x0000000000017941 */ /* 0x000fea0003800000 */
.L_x_65:
        /* <DEDUP_REMOVED lines=10> */
.L_x_68:
[----:B------:R-:W-:Y:S05]  /*2ff0*/  BSYNC B1 ;  /* 0x0000000000017941 */ /* 0x000fea0003800000 */
.L_x_67:
        /* <DEDUP_REMOVED lines=10> */
.L_x_70:
[----:B------:R-:W-:Y:S05]  /*30a0*/  BSYNC B1 ;  /* 0x0000000000017941 */ /* 0x000fea0003800000 */
.L_x_69:
        /* <DEDUP_REMOVED lines=9> */
.L_x_72:
[----:B------:R-:W-:Y:S05]  /*3140*/  BSYNC B1 ;  /* 0x0000000000017941 */ /* 0x000fea0003800000 */
.L_x_71:
        /* <DEDUP_REMOVED lines=9> */
.L_x_74:
[----:B------:R-:W-:Y:S05]  /*31e0*/  BSYNC B1 ;  /* 0x0000000000017941 */ /* 0x000fea0003800000 */
.L_x_73:
        /* <DEDUP_REMOVED lines=10> */
.L_x_76:
[----:B------:R-:W-:Y:S05]  /*3290*/  BSYNC B1 ;  /* 0x0000000000017941 */ /* 0x000fea0003800000 */
.L_x_75:
        /* <DEDUP_REMOVED lines=10> */
.L_x_78:
[----:B------:R-:W-:Y:S05]  /*3340*/  BSYNC B1 ;  /* 0x0000000000017941 */ /* 0x000fea0003800000 */
.L_x_77:
        /* <DEDUP_REMOVED lines=9> */
.L_x_80:
[----:B------:R-:W-:Y:S05]  /*33e0*/  BSYNC B1 ;  /* 0x0000000000017941 */ /* 0x000fea0003800000 */
.L_x_79:
        /* <DEDUP_REMOVED lines=9> */
.L_x_82:
[----:B------:R-:W-:Y:S05]  /*3480*/  BSYNC B1 ;  /* 0x0000000000017941 */ /* 0x000fea0003800000 */
.L_x_81:
        /* <DEDUP_REMOVED lines=10> */
.L_x_84:
[----:B------:R-:W-:Y:S05]  /*3530*/  BSYNC B1 ;  /* 0x0000000000017941 */ /* 0x000fea0003800000 */
.L_x_83:
        /* <DEDUP_REMOVED lines=10> */
.L_x_86:
[----:B------:R-:W-:Y:S05]  /*35e0*/  BSYNC B1 ;  /* 0x0000000000017941 */ /* 0x000fea0003800000 */
.L_x_85:
        /* <DEDUP_REMOVED lines=9> */
.L_x_88:
[----:B------:R-:W-:Y:S05]  /*3680*/  BSYNC B1 ;  /* 0x0000000000017941 */ /* 0x000fea0003800000 */
.L_x_87:
        /* <DEDUP_REMOVED lines=9> */
.L_x_90:
[----:B------:R-:W-:Y:S05]  /*3720*/  BSYNC B1 ;  /* 0x0000000000017941 */ /* 0x000fea0003800000 */
.L_x_89:
        /* <DEDUP_REMOVED lines=10> */
.L_x_92:
[----:B------:R-:W-:Y:S05]  /*37d0*/  BSYNC B1 ;  /* 0x0000000000017941 */ /* 0x000fea0003800000 */
.L_x_91:
        /* <DEDUP_REMOVED lines=10> */
.L_x_94:
[----:B------:R-:W-:Y:S05]  /*3880*/  BSYNC B1 ;  /* 0x0000000000017941 */ /* 0x000fea0003800000 */
.L_x_93:
        /* <DEDUP_REMOVED lines=9> */
.L_x_96:
[----:B------:R-:W-:Y:S05]  /*3920*/  BSYNC B1 ;  /* 0x0000000000017941 */ /* 0x000fea0003800000 */
.L_x_95:
        /* <DEDUP_REMOVED lines=9> */
.L_x_98:
[----:B------:R-:W-:Y:S05]  /*39c0*/  BSYNC B1 ;  /* 0x0000000000017941 */ /* 0x000fea0003800000 */
.L_x_97:
        /* <DEDUP_REMOVED lines=10> */
.L_x_100:
[----:B------:R-:W-:Y:S05]  /*3a70*/  BSYNC B1 ;  /* 0x0000000000017941 */ /* 0x000fea0003800000 */
.L_x_99:
        /* <DEDUP_REMOVED lines=10> */
.L_x_102:
[----:B------:R-:W-:Y:S05]  /*3b20*/  BSYNC B1 ;  /* 0x0000000000017941 */ /* 0x000fea0003800000 */
.L_x_101:
        /* <DEDUP_REMOVED lines=9> */
.L_x_104:
[----:B------:R-:W-:Y:S05]  /*3bc0*/  BSYNC B1 ;  /* 0x0000000000017941 */ /* 0x000fea0003800000 */
.L_x_103:
        /* <DEDUP_REMOVED lines=9> */
.L_x_106:
[----:B------:R-:W-:Y:S05]  /*3c60*/  BSYNC B1 ;  /* 0x0000000000017941 */ /* 0x000fea0003800000 */
.L_x_105:
        /* <DEDUP_REMOVED lines=10> */
.L_x_108:
[----:B------:R-:W-:Y:S05]  /*3d10*/  BSYNC B1 ;  /* 0x0000000000017941 */ /* 0x000fea0003800000 */
.L_x_107:
        /* <DEDUP_REMOVED lines=10> */
.L_x_110:
[----:B------:R-:W-:Y:S05]  /*3dc0*/  BSYNC B1 ;  /* 0x0000000000017941 */ /* 0x000fea0003800000 */
.L_x_109:
        /* <DEDUP_REMOVED lines=9> */
.L_x_112:
[----:B------:R-:W-:Y:S05]  /*3e60*/  BSYNC B1 ;  /* 0x0000000000017941 */ /* 0x000fea0003800000 */
.L_x_111:
        /* <DEDUP_REMOVED lines=9> */
.L_x_114:
[----:B------:R-:W-:Y:S05]  /*3f00*/  BSYNC B1 ;  /* 0x0000000000017941 */ /* 0x000fea0003800000 */
.L_x_113:
        /* <DEDUP_REMOVED lines=10> */
.L_x_116:
[----:B------:R-:W-:Y:S05]  /*3fb0*/  BSYNC B1 ;  /* 0x0000000000017941 */ /* 0x000fea0003800000 */
.L_x_115:
        /* <DEDUP_REMOVED lines=10> */
.L_x_118:
[----:B------:R-:W-:Y:S05]  /*4060*/  BSYNC B1 ;  /* 0x0000000000017941 */ /* 0x000fea0003800000 */
.L_x_117:
        /* <DEDUP_REMOVED lines=9> */
.L_x_120:
[----:B------:R-:W-:Y:S05]  /*4100*/  BSYNC B1 ;  /* 0x0000000000017941 */ /* 0x000fea0003800000 */
.L_x_119:
        /* <DEDUP_REMOVED lines=9> */
.L_x_122:
[----:B------:R-:W-:Y:S05]  /*41a0*/  BSYNC B1 ;  /* 0x0000000000017941 */ /* 0x000fea0003800000 */
.L_x_121:
        /* <DEDUP_REMOVED lines=10> */
.L_x_124:
[----:B------:R-:W-:Y:S05]  /*4250*/  BSYNC B1 ;  /* 0x0000000000017941 */ /* 0x000fea0003800000 */
.L_x_123:
        /* <DEDUP_REMOVED lines=10> */
.L_x_126:
[----:B------:R-:W-:Y:S05]  /*4300*/  BSYNC B1 ;  /* 0x0000000000017941 */ /* 0x000fea0003800000 */
.L_x_125:
        /* <DEDUP_REMOVED lines=9> */
.L_x_128:
[----:B------:R-:W-:Y:S05]  /*43a0*/  BSYNC B1 ;  /* 0x0000000000017941 */ /* 0x000fea0003800000 */
.L_x_127:
        /* <DEDUP_REMOVED lines=9> */
.L_x_130:
[----:B------:R-:W-:Y:S05]  /*4440*/  BSYNC B1 ;  /* 0x0000000000017941 */ /* 0x000fea0003800000 */
.L_x_129:
        /* <DEDUP_REMOVED lines=10> */
.L_x_132:
[----:B------:R-:W-:Y:S05]  /*44f0*/  BSYNC B1 ;  /* 0x0000000000017941 */ /* 0x000fea0003800000 */
.L_x_131:
        /* <DEDUP_REMOVED lines=10> */
.L_x_134:
[----:B------:R-:W-:Y:S05]  /*45a0*/  BSYNC B1 ;  /* 0x0000000000017941 */ /* 0x000fea0003800000 */
.L_x_133:
        /* <DEDUP_REMOVED lines=9> */
.L_x_136:
[----:B------:R-:W-:Y:S05]  /*4640*/  BSYNC B1 ;  /* 0x0000000000017941 */ /* 0x000fea0003800000 */
.L_x_135:
        /* <DEDUP_REMOVED lines=9> */
.L_x_138:
[----:B------:R-:W-:Y:S05]  /*46e0*/  BSYNC B1 ;  /* 0x0000000000017941 */ /* 0x000fea0003800000 */
.L_x_137:
        /* <DEDUP_REMOVED lines=10> */
.L_x_140:
[----:B------:R-:W-:Y:S05]  /*4790*/  BSYNC B1 ;  /* 0x0000000000017941 */ /* 0x000fea0003800000 */
.L_x_139:
        /* <DEDUP_REMOVED lines=10> */
.L_x_142:
[----:B------:R-:W-:Y:S05]  /*4840*/  BSYNC B1 ;  /* 0x0000000000017941 */ /* 0x000fea0003800000 */
.L_x_141:
        /* <DEDUP_REMOVED lines=9> */
.L_x_144:
[----:B------:R-:W-:Y:S05]  /*48e0*/  BSYNC B1 ;  /* 0x0000000000017941 */ /* 0x000fea0003800000 */
.L_x_143:
        /* <DEDUP_REMOVED lines=9> */
.L_x_146:
[----:B------:R-:W-:Y:S05]  /*4980*/  BSYNC B1 ;  /* 0x0000000000017941 */ /* 0x000fea0003800000 */
.L_x_145:
        /* <DEDUP_REMOVED lines=10> */
.L_x_148:
[----:B------:R-:W-:Y:S05]  /*4a30*/  BSYNC B1 ;  /* 0x0000000000017941 */ /* 0x000fea0003800000 */
.L_x_147:
        /* <DEDUP_REMOVED lines=10> */
.L_x_150:
[----:B------:R-:W-:Y:S05]  /*4ae0*/  BSYNC B1 ;  /* 0x0000000000017941 */ /* 0x000fea0003800000 */
.L_x_149:
        /* <DEDUP_REMOVED lines=9> */
.L_x_152:
[----:B------:R-:W-:Y:S05]  /*4b80*/  BSYNC B1 ;  /* 0x0000000000017941 */ /* 0x000fea0003800000 */
.L_x_151:
        /* <DEDUP_REMOVED lines=9> */
.L_x_154:
[----:B------:R-:W-:Y:S05]  /*4c20*/  BSYNC B1 ;  /* 0x0000000000017941 */ /* 0x000fea0003800000 */
.L_x_153:
        /* <DEDUP_REMOVED lines=10> */
.L_x_156:
[----:B------:R-:W-:Y:S05]  /*4cd0*/  BSYNC B1 ;  /* 0x0000000000017941 */ /* 0x000fea0003800000 */
.L_x_155:
        /* <DEDUP_REMOVED lines=10> */
.L_x_158:
[----:B------:R-:W-:Y:S05]  /*4d80*/  BSYNC B1 ;  /* 0x0000000000017941 */ /* 0x000fea0003800000 */
.L_x_157:
        /* <DEDUP_REMOVED lines=9> */
.L_x_160:
[----:B------:R-:W-:Y:S05]  /*4e20*/  BSYNC B1 ;  /* 0x0000000000017941 */ /* 0x000fea0003800000 */
.L_x_159:
        /* <DEDUP_REMOVED lines=9> */
.L_x_162:
[----:B------:R-:W-:Y:S05]  /*4ec0*/  BSYNC B1 ;  /* 0x0000000000017941 */ /* 0x000fea0003800000 */
.L_x_161:
        /* <DEDUP_REMOVED lines=10> */
.L_x_164:
[----:B------:R-:W-:Y:S05]  /*4f70*/  BSYNC B1 ;  /* 0x0000000000017941 */ /* 0x000fea0003800000 */
.L_x_163:
        /* <DEDUP_REMOVED lines=10> */
.L_x_166:
[----:B------:R-:W-:Y:S05]  /*5020*/  BSYNC B1 ;  /* 0x0000000000017941 */ /* 0x000fea0003800000 */
.L_x_165:
        /* <DEDUP_REMOVED lines=9> */
.L_x_168:
[----:B------:R-:W-:Y:S05]  /*50c0*/  BSYNC B1 ;  /* 0x0000000000017941 */ /* 0x000fea0003800000 */
.L_x_167:
        /* <DEDUP_REMOVED lines=9> */
.L_x_170:
[----:B------:R-:W-:Y:S05]  /*5160*/  BSYNC B1 ;  /* 0x0000000000017941 */ /* 0x000fea0003800000 */
.L_x_169:
        /* <DEDUP_REMOVED lines=10> */
.L_x_172:
[----:B------:R-:W-:Y:S05]  /*5210*/  BSYNC B1 ;  /* 0x0000000000017941 */ /* 0x000fea0003800000 */
.L_x_171:
        /* <DEDUP_REMOVED lines=10> */
.L_x_174:
[----:B------:R-:W-:Y:S05]  /*52c0*/  BSYNC B1 ;  /* 0x0000000000017941 */ /* 0x000fea0003800000 */
.L_x_173:
        /* <DEDUP_REMOVED lines=9> */
.L_x_176:
[----:B------:R-:W-:Y:S05]  /*5360*/  BSYNC B1 ;  /* 0x0000000000017941 */ /* 0x000fea0003800000 */
.L_x_175:
        /* <DEDUP_REMOVED lines=9> */
.L_x_178:
[----:B------:R-:W-:Y:S05]  /*5400*/  BSYNC B1 ;  /* 0x0000000000017941 */ /* 0x000fea0003800000 */
.L_x_177:
        /* <DEDUP_REMOVED lines=10> */
.L_x_180:
[----:B------:R-:W-:Y:S05]  /*54b0*/  BSYNC B1 ;  /* 0x0000000000017941 */ /* 0x000fea0003800000 */
.L_x_179:
        /* <DEDUP_REMOVED lines=10> */
.L_x_182:
[----:B------:R-:W-:Y:S05]  /*5560*/  BSYNC B1 ;  /* 0x0000000000017941 */ /* 0x000fea0003800000 */
.L_x_181:
        /* <DEDUP_REMOVED lines=9> */
.L_x_184:
[----:B------:R-:W-:Y:S05]  /*5600*/  BSYNC B1 ;  /* 0x0000000000017941 */ /* 0x000fea0003800000 */
.L_x_183:
        /* <DEDUP_REMOVED lines=9> */
.L_x_186:
[----:B------:R-:W-:Y:S05]  /*56a0*/  BSYNC B1 ;  /* 0x0000000000017941 */ /* 0x000fea0003800000 */
.L_x_185:
        /* <DEDUP_REMOVED lines=10> */
.L_x_188:
[----:B------:R-:W-:Y:S05]  /*5750*/  BSYNC B1 ;  /* 0x0000000000017941 */ /* 0x000fea0003800000 */
.L_x_187:
        /* <DEDUP_REMOVED lines=10> */
.L_x_190:
[----:B------:R-:W-:Y:S05]  /*5800*/  BSYNC B1 ;  /* 0x0000000000017941 */ /* 0x000fea0003800000 */
.L_x_189:
        /* <DEDUP_REMOVED lines=9> */
.L_x_192:
[----:B------:R-:W-:Y:S05]  /*58a0*/  BSYNC B1 ;  /* 0x0000000000017941 */ /* 0x000fea0003800000 */
.L_x_191:
        /* <DEDUP_REMOVED lines=9> */
.L_x_194:
[----:B------:R-:W-:Y:S05]  /*5940*/  BSYNC B1 ;  /* 0x0000000000017941 */ /* 0x000fea0003800000 */
.L_x_193:
        /* <DEDUP_REMOVED lines=10> */
.L_x_196:
[----:B------:R-:W-:Y:S05]  /*59f0*/  BSYNC B1 ;  /* 0x0000000000017941 */ /* 0x000fea0003800000 */
.L_x_195:
        /* <DEDUP_REMOVED lines=10> */
.L_x_198:
[----:B------:R-:W-:Y:S05]  /*5aa0*/  BSYNC B1 ;  /* 0x0000000000017941 */ /* 0x000fea0003800000 */
.L_x_197:
        /* <DEDUP_REMOVED lines=9> */
.L_x_200:
[----:B------:R-:W-:Y:S05]  /*5b40*/  BSYNC B1 ;  /* 0x0000000000017941 */ /* 0x000fea0003800000 */
.L_x_199:
        /* <DEDUP_REMOVED lines=9> */
.L_x_202:
[----:B------:R-:W-:Y:S05]  /*5be0*/  BSYNC B1 ;  /* 0x0000000000017941 */ /* 0x000fea0003800000 */
.L_x_201:
        /* <DEDUP_REMOVED lines=10> */
.L_x_204:
[----:B------:R-:W-:Y:S05]  /*5c90*/  BSYNC B1 ;  /* 0x0000000000017941 */ /* 0x000fea0003800000 */
.L_x_203:
        /* <DEDUP_REMOVED lines=10> */
.L_x_206:
[----:B------:R-:W-:Y:S05]  /*5d40*/  BSYNC B1 ;  /* 0x0000000000017941 */ /* 0x000fea0003800000 */
.L_x_205:
        /* <DEDUP_REMOVED lines=9> */
.L_x_208:
[----:B------:R-:W-:Y:S05]  /*5de0*/  BSYNC B1 ;  /* 0x0000000000017941 */ /* 0x000fea0003800000 */
.L_x_207:
        /* <DEDUP_REMOVED lines=9> */
.L_x_210:
[----:B------:R-:W-:Y:S05]  /*5e80*/  BSYNC B1 ;  /* 0x0000000000017941 */ /* 0x000fea0003800000 */
.L_x_209:
        /* <DEDUP_REMOVED lines=10> */
.L_x_212:
[----:B------:R-:W-:Y:S05]  /*5f30*/  BSYNC B1 ;  /* 0x0000000000017941 */ /* 0x000fea0003800000 */
.L_x_211:
        /* <DEDUP_REMOVED lines=10> */
.L_x_214:
[----:B------:R-:W-:Y:S05]  /*5fe0*/  BSYNC B1 ;  /* 0x0000000000017941 */ /* 0x000fea0003800000 */
.L_x_213:
        /* <DEDUP_REMOVED lines=9> */
.L_x_216:
[----:B------:R-:W-:Y:S05]  /*6080*/  BSYNC B1 ;  /* 0x0000000000017941 */ /* 0x000fea0003800000 */
.L_x_215:
        /* <DEDUP_REMOVED lines=9> */
.L_x_218:
[----:B------:R-:W-:Y:S05]  /*6120*/  BSYNC B1 ;  /* 0x0000000000017941 */ /* 0x000fea0003800000 */
.L_x_217:
        /* <DEDUP_REMOVED lines=10> */
.L_x_220:
[----:B------:R-:W-:Y:S05]  /*61d0*/  BSYNC B1 ;  /* 0x0000000000017941 */ /* 0x000fea0003800000 */
.L_x_219:
        /* <DEDUP_REMOVED lines=10> */
.L_x_222:
[----:B------:R-:W-:Y:S05]  /*6280*/  BSYNC B1 ;  /* 0x0000000000017941 */ /* 0x000fea0003800000 */
.L_x_221:
        /* <DEDUP_REMOVED lines=9> */
.L_x_224:
[----:B------:R-:W-:Y:S05]  /*6320*/  BSYNC B1 ;  /* 0x0000000000017941 */ /* 0x000fea0003800000 */
.L_x_223:
        /* <DEDUP_REMOVED lines=9> */
.L_x_226:
[----:B------:R-:W-:Y:S05]  /*63c0*/  BSYNC B1 ;  /* 0x0000000000017941 */ /* 0x000fea0003800000 */
.L_x_225:
        /* <DEDUP_REMOVED lines=10> */
.L_x_228:
[----:B------:R-:W-:Y:S05]  /*6470*/  BSYNC B1 ;  /* 0x0000000000017941 */ /* 0x000fea0003800000 */
.L_x_227:
        /* <DEDUP_REMOVED lines=10> */
.L_x_230:
[----:B------:R-:W-:Y:S05]  /*6520*/  BSYNC B1 ;  /* 0x0000000000017941 */ /* 0x000fea0003800000 */
.L_x_229:
        /* <DEDUP_REMOVED lines=9> */
.L_x_232:
[----:B------:R-:W-:Y:S05]  /*65c0*/  BSYNC B1 ;  /* 0x0000000000017941 */ /* 0x000fea0003800000 */
.L_x_231:
        /* <DEDUP_REMOVED lines=9> */
.L_x_234:
[----:B------:R-:W-:Y:S05]  /*6660*/  BSYNC B1 ;  /* 0x0000000000017941 */ /* 0x000fea0003800000 */
.L_x_233:
        /* <DEDUP_REMOVED lines=10> */
.L_x_236:
[----:B------:R-:W-:Y:S05]  /*6710*/  BSYNC B1 ;  /* 0x0000000000017941 */ /* 0x000fea0003800000 */
.L_x_235:
        /* <DEDUP_REMOVED lines=10> */
.L_x_238:
[----:B------:R-:W-:Y:S05]  /*67c0*/  BSYNC B1 ;  /* 0x0000000000017941 */ /* 0x000fea0003800000 */
.L_x_237:
        /* <DEDUP_REMOVED lines=9> */
.L_x_240:
[----:B------:R-:W-:Y:S05]  /*6860*/  BSYNC B1 ;  /* 0x0000000000017941 */ /* 0x000fea0003800000 */
.L_x_239:
        /* <DEDUP_REMOVED lines=9> */
.L_x_242:
[----:B------:R-:W-:Y:S05]  /*6900*/  BSYNC B1 ;  /* 0x0000000000017941 */ /* 0x000fea0003800000 */
.L_x_241:
        /* <DEDUP_REMOVED lines=10> */
.L_x_244:
[----:B------:R-:W-:Y:S05]  /*69b0*/  BSYNC B1 ;  /* 0x0000000000017941 */ /* 0x000fea0003800000 */
.L_x_243:
        /* <DEDUP_REMOVED lines=10> */
.L_x_246:
[----:B------:R-:W-:Y:S05]  /*6a60*/  BSYNC B1 ;  /* 0x0000000000017941 */ /* 0x000fea0003800000 */
.L_x_245:
        /* <DEDUP_REMOVED lines=9> */
.L_x_248:
[----:B------:R-:W-:Y:S05]  /*6b00*/  BSYNC B1 ;  /* 0x0000000000017941 */ /* 0x000fea0003800000 */
.L_x_247:
        /* <DEDUP_REMOVED lines=9> */
.L_x_250:
[----:B------:R-:W-:Y:S05]  /*6ba0*/  BSYNC B1 ;  /* 0x0000000000017941 */ /* 0x000fea0003800000 */
.L_x_249:
        /* <DEDUP_REMOVED lines=10> */
.L_x_252:
[----:B------:R-:W-:Y:S05]  /*6c50*/  BSYNC B1 ;  /* 0x0000000000017941 */ /* 0x000fea0003800000 */
.L_x_251:
        /* <DEDUP_REMOVED lines=10> */
.L_x_254:
[----:B------:R-:W-:Y:S05]  /*6d00*/  BSYNC B1 ;  /* 0x0000000000017941 */ /* 0x000fea0003800000 */
.L_x_253:
        /* <DEDUP_REMOVED lines=9> */
.L_x_256:
[----:B------:R-:W-:Y:S05]  /*6da0*/  BSYNC B1 ;  /* 0x0000000000017941 */ /* 0x000fea0003800000 */
.L_x_255:
        /* <DEDUP_REMOVED lines=9> */
.L_x_258:
[----:B------:R-:W-:Y:S05]  /*6e40*/  BSYNC B1 ;  /* 0x0000000000017941 */ /* 0x000fea0003800000 */
.L_x_257:
        /* <DEDUP_REMOVED lines=10> */
.L_x_260:
[----:B------:R-:W-:Y:S05]  /*6ef0*/  BSYNC B1 ;  /* 0x0000000000017941 */ /* 0x000fea0003800000 */
.L_x_259:
        /* <DEDUP_REMOVED lines=10> */
.L_x_262:
[----:B------:R-:W-:Y:S05]  /*6fa0*/  BSYNC B1 ;  /* 0x0000000000017941 */ /* 0x000fea0003800000 */
.L_x_261:
        /* <DEDUP_REMOVED lines=9> */
.L_x_264:
[----:B------:R-:W-:Y:S05]  /*7040*/  BSYNC B1 ;  /* 0x0000000000017941 */ /* 0x000fea0003800000 */
.L_x_263:
        /* <DEDUP_REMOVED lines=9> */
.L_x_266:
[----:B------:R-:W-:Y:S05]  /*70e0*/  BSYNC B1 ;  /* 0x0000000000017941 */ /* 0x000fea0003800000 */
.L_x_265:
        /* <DEDUP_REMOVED lines=10> */
.L_x_268:
[----:B------:R-:W-:Y:S05]  /*7190*/  BSYNC B1 ;  /* 0x0000000000017941 */ /* 0x000fea0003800000 */
.L_x_267:
        /* <DEDUP_REMOVED lines=10> */
.L_x_270:
[----:B------:R-:W-:Y:S05]  /*7240*/  BSYNC B1 ;  /* 0x0000000000017941 */ /* 0x000fea0003800000 */
.L_x_269:
        /* <DEDUP_REMOVED lines=9> */
.L_x_272:
[----:B------:R-:W-:Y:S05]  /*72e0*/  BSYNC B1 ;  /* 0x0000000000017941 */ /* 0x000fea0003800000 */
.L_x_271:
        /* <DEDUP_REMOVED lines=9> */
.L_x_274:
[----:B------:R-:W-:Y:S05]  /*7380*/  BSYNC B1 ;  /* 0x0000000000017941 */ /* 0x000fea0003800000 */
.L_x_273:
        /* <DEDUP_REMOVED lines=10> */
.L_x_276:
[----:B------:R-:W-:Y:S05]  /*7430*/  BSYNC B1 ;  /* 0x0000000000017941 */ /* 0x000fea0003800000 */
.L_x_275:
        /* <DEDUP_REMOVED lines=10> */
.L_x_278:
[----:B------:R-:W-:Y:S05]  /*74e0*/  BSYNC B1 ;  /* 0x0000000000017941 */ /* 0x000fea0003800000 */
.L_x_277:
        /* <DEDUP_REMOVED lines=9> */
.L_x_280:
[----:B------:R-:W-:Y:S05]  /*7580*/  BSYNC B1 ;  /* 0x0000000000017941 */ /* 0x000fea0003800000 */
.L_x_279:
        /* <DEDUP_REMOVED lines=9> */
.L_x_282:
[----:B------:R-:W-:Y:S05]  /*7620*/  BSYNC B1 ;  /* 0x0000000000017941 */ /* 0x000fea0003800000 */
.L_x_281:
        /* <DEDUP_REMOVED lines=10> */
.L_x_284:
[----:B------:R-:W-:Y:S05]  /*76d0*/  BSYNC B1 ;  /* 0x0000000000017941 */ /* 0x000fea0003800000 */
.L_x_283:
        /* <DEDUP_REMOVED lines=10> */
.L_x_286:
[----:B------:R-:W-:Y:S05]  /*7780*/  BSYNC B1 ;  /* 0x0000000000017941 */ /* 0x000fea0003800000 */
.L_x_285:
        /* <DEDUP_REMOVED lines=9> */
.L_x_288:
[----:B------:R-:W-:Y:S05]  /*7820*/  BSYNC B1 ;  /* 0x0000000000017941 */ /* 0x000fea0003800000 */
.L_x_287:
[----:B0----5:R-:W-:Y:S01]  /*7830*/  HADD2.F32 R0, -RZ, R19.H0_H0 ;  /* 0x20000013ff007230 */ /* 0x021fe20000004100 */
[----:B------:R-:W-:Y:S01]  /*7840*/  ISETP.GT.AND P0, PT, R3, 0x8, P0 ;  /* 0x000000080300780c */ /* 0x000fe20000704270 */
[----:B------:R-:W-:Y:S01]  /*7850*/  @P1 IMAD.MOV.U32 R4, RZ, RZ, R10 ;  /* 0x000000ffff041224 */ /* 0x000fe200078e000a */
[----:B------:R-:W-:Y:S02]  /*7860*/  BSSY B1, `(.L_x_289) ;  /* 0x0000009000017945 */ /* 0x000fe40003800000 */
[----:B------:R-:W-:-:S04]  /*7870*/  FMUL R5, R0, R155 ;  /* 0x0000009b00057220 */ /* 0x000fc80000400000 */
[----:B------:R-:W-:-:S05]  /*7880*/  FFMA R5, R150, R154, R5 ;  /* 0x0000009a96057223 */ /* 0x000fca0000000005 */
[----:B------:R-:W-:-:S04]  /*7890*/  F2FP.F16.F32.PACK_AB R5, RZ, R5 ;  /* 0x00000005ff05723e */ /* 0x000fc800000000ff */
[----:B------:R-:W-:Y:S01]  /*78a0*/  PRMT R2, R5, 0x7610, R2 ;  /* 0x0000761005027816 */ /* 0x000fe20000000002 */
[----:B------:R-:W-:-:S05]  /*78b0*/  @P1 IMAD.MOV.U32 R5, RZ, RZ, R11 ;  /* 0x000000ffff051224 */ /* 0x000fca00078e000b */
[----:B------:R0:W-:Y:S01]  /*78c0*/  @P1 STG.E.U16 desc[UR36][R4.64+0x1f0], R2 ;  /* 0x0001f00204001986 */ /* 0x0001e2000c101524 */
[----:B------:R-:W-:Y:S05]  /*78d0*/  @!P0 BRA `(.L_x_290) ;  /* 0x0000000000048947 */ /* 0x000fea0003800000 */
[----:B------:R0:W5:Y:S02]  /*78e0*/  LDG.E.LTC128B.U16 R19, desc[UR36][R8.64+0x1f2] ;  /* 0x0001f22408137981 */ /* 0x000164000c1e1520 */
.L_x_290:
[----:B------:R-:W-:Y:S05]  /*78f0*/  BSYNC B1 ;  /* 0x0000000000017941 */ /* 0x000fea0003800000 */
.L_x_289:
[----:B------:R-:W-:Y:S05]  /*7900*/  @!P0 BRA `(.L_x_291) ;  /* 0x0000002400488947 */ /* 0x000fea0003800000 */
[----:B-----5:R-:W-:-:S05]  /*7910*/  HADD2.F32 R0, -RZ, R19.H0_H0 ;  /* 0x20000013ff007230 */ /* 0x020fca0000004100 */
[----:B------:R-:W-:-:S04]  /*7920*/  FMUL R0, R0, R155 ;  /* 0x0000009b00007220 */ /* 0x000fc80000400000 */
[----:B------:R-:W-:-:S05]  /*7930*/  FFMA R0, R151, R154, R0 ;  /* 0x0000009a97007223 */ /* 0x000fca0000000000 */
[----:B------:R-:W-:-:S05]  /*7940*/  F2FP.F16.F32.PACK_AB R0, RZ, R0 ;  /* 0x00000000ff00723e */ /* 0x000fca00000000ff */
[----:B------:R0:W-:Y:S01]  /*7950*/  STG.E.U16 desc[UR36][R10.64+0x1f2], R0 ;  /* 0x0001f2000a007986 */ /* 0x0001e2000c101524 */
[----:B------:R-:W-:Y:S05]  /*7960*/  BRA `(.L_x_291) ;  /* 0x0000002400307947 */ /* 0x000fea0003800000 */
.L_x_38:
[----:B------:R-:W-:Y:S01]  /*7970*/  ISETP.GT.AND P0, PT, R0, 0x1, PT ;  /* 0x000000010000780c */ /* 0x000fe20003f04270 */
[----:B------:R-:W-:Y:S01]  /*7980*/  ULDC.64 UR4, c[0x0][0x5c0] ;  /* 0x0001700000047ab9 */ /* 0x000fe20000000a00 */
[-C--:B------:R-:W-:Y:S01]  /*7990*/  FMUL R24, R24, R154.reuse ;  /* 0x0000009a18187220 */ /* 0x080fe20000400000 */
[-C--:B------:R-:W-:Y:S01]  /*79a0*/  FMUL R25, R25, R154.reuse ;  /* 0x0000009a19197220 */ /* 0x080fe20000400000 */
[----:B------:R-:W-:Y:S01]  /*79b0*/  ISETP.GT.AND P3, PT, R3, RZ, P0 ;  /* 0x000000ff0300720c */ /* 0x000fe20000764270 */
[-C--:B------:R-:W-:Y:S01]  /*79c0*/  FMUL R26, R26, R154.reuse ;  /* 0x0000009a1a1a7220 */ /* 0x080fe20000400000 */
[----:B------:R-:W-:Y:S01]  /*79d0*/  LEA R4, P4, R6, UR4, 0x1 ;  /* 0x0000000406047c11 */ /* 0x000fe2000f8808ff */
[----:B------:R-:W-:Y:S01]  /*79e0*/  FMUL R27, R27, R154 ;  /* 0x0000009a1b1b7220 */ /* 0x000fe20000400000 */
[----:B------:R-:W-:Y:S01]  /*79f0*/  F2FP.F16.F32.PACK_AB R24, RZ, R24 ;  /* 0x00000018ff18723e */ /* 0x000fe200000000ff */
[-C--:B------:R-:W-:Y:S01]  /*7a00*/  FMUL R28, R28, R154.reuse ;  /* 0x0000009a1c1c7220 */ /* 0x080fe20000400000 */
[----:B------:R-:W-:Y:S01]  /*7a10*/  LEA.HI.X R5, R6, UR5, R179, 0x1, P4 ;  /* 0x0000000506057c11 */ /* 0x000fe2000a0f0cb3 */
[-C--:B------:R-:W-:Y:S01]  /*7a20*/  FMUL R29, R29, R154.reuse ;  /* 0x0000009a1d1d7220 */ /* 0x080fe20000400000 */
[----:B------:R-:W-:Y:S01]  /*7a30*/  F2FP.F16.F32.PACK_AB R25, RZ, R25 ;  /* 0x00000019ff19723e */ /* 0x000fe200000000ff */
[-C--:B------:R-:W-:Y:S01]  /*7a40*/  FMUL R30, R30, R154.reuse ;  /* 0x0000009a1e1e7220 */ /* 0x080fe20000400000 */
[----:B------:R-:W-:Y:S01]  /*7a50*/  SHF.L.U64.HI R11, R10, 0x4, R11 ;  /* 0x000000040a0b7819 */ /* 0x000fe2000001020b */
[----:B------:R-:W-:Y:S01]  /*7a60*/  @P1 STG.E.U16 desc[UR36][R4.64], R24 ;  /* 0x0000001804001986 */ /* 0x000fe2000c101524 */
[----:B------:R-:W-:Y:S01]  /*7a70*/  ISETP.GT.AND P1, PT, R0, 0x8, PT ;  /* 0x000000080000780c */ /* 0x000fe20003f24270 */
[----:B------:R-:W-:Y:S01]  /*7a80*/  FMUL R31, R31, R154 ;  /* 0x0000009a1f1f7220 */ /* 0x000fe20000400000 */
[C---:B------:R-:W-:Y:S01]  /*7a90*/  ISETP.GT.AND P4, PT, R3.reuse, 0x8, P0 ;  /* 0x000000080300780c */ /* 0x040fe20000784270 */
[----:B------:R-:W-:Y:S01]  /*7aa0*/  @P3 STG.E.U16 desc[UR36][R4.64+0x2], R25 ;  /* 0x0000021904003986 */ /* 0x000fe2000c101524 */
[----:B------:R-:W-:Y:S01]  /*7ab0*/  LEA R6, P3, R10, R4, 0x4 ;  /* 0x000000040a067211 */ /* 0x000fe200078620ff */
[-C--:B------:R-:W-:Y:S01]  /*7ac0*/  FMUL R32, R32, R154.reuse ;  /* 0x0000009a20207220 */ /* 0x080fe20000400000 */
[----:B------:R-:W-:Y:S01]  /*7ad0*/  ISETP.GT.AND P2, PT, R3, 0x8, P2 ;  /* 0x000000080300780c */ /* 0x000fe20001744270 */
[-C--:B------:R-:W-:Y:S01]  /*7ae0*/  FMUL R33, R33, R154.reuse ;  /* 0x0000009a21217220 */ /* 0x080fe20000400000 */
[----:B------:R-:W-:Y:S01]  /*7af0*/  ISETP.GT.AND P0, PT, R0, 0x9, PT ;  /* 0x000000090000780c */ /* 0x000fe20003f04270 */
[----:B------:R-:W-:Y:S01]  /*7b00*/  IMAD.X R7, R11, 0x1, R5, P3 ;  /* 0x000000010b077824 */ /* 0x000fe200018e0605 */
[C---:B------:R-:W-:Y:S01]  /*7b10*/  ISETP.GT.AND P5, PT, R3.reuse, RZ, P1 ;  /* 0x000000ff0300720c */ /* 0x040fe20000fa4270 */
[-C--:B------:R-:W-:Y:S01]  /*7b20*/  FMUL R34, R34, R154.reuse ;  /* 0x0000009a22227220 */ /* 0x080fe20000400000 */
[----:B------:R-:W-:Y:S01]  /*7b30*/  ISETP.GT.AND P3, PT, R3, RZ, P0 ;  /* 0x000000ff0300720c */ /* 0x000fe20000764270 */
[----:B------:R-:W-:Y:S01]  /*7b40*/  FMUL R35, R35, R154 ;  /* 0x0000009a23237220 */ /* 0x000fe20000400000 */
[----:B------:R-:W-:Y:S01]  /*7b50*/  F2FP.F16.F32.PACK_AB R26, RZ, R26 ;  /* 0x0000001aff1a723e */ /* 0x000fe200000000ff */
[-C--:B------:R-:W-:Y:S01]  /*7b60*/  FMUL R36, R36, R154.reuse ;  /* 0x0000009a24247220 */ /* 0x080fe20000400000 */
[----:B------:R-:W-:Y:S01]  /*7b70*/  F2FP.F16.F32.PACK_AB R27, RZ, R27 ;  /* 0x0000001bff1b723e */ /* 0x000fe200000000ff */
[----:B------:R-:W-:Y:S01]  /*7b80*/  FMUL R37, R37, R154 ;  /* 0x0000009a25257220 */ /* 0x000fe20000400000 */
[----:B------:R-:W-:Y:S01]  /*7b90*/  F2FP.F16.F32.PACK_AB R28, RZ, R28 ;  /* 0x0000001cff1c723e */ /* 0x000fe200000000ff */
[----:B------:R-:W-:Y:S01]  /*7ba0*/  @P2 STG.E.U16 desc[UR36][R6.64], R26 ;  /* 0x0000001a06002986 */ /* 0x000fe2000c101524 */
[----:B------:R-:W-:Y:S01]  /*7bb0*/  F2FP.F16.F32.PACK_AB R29, RZ, R29 ;  /* 0x0000001dff1d723e */ /* 0x000fe200000000ff */
[-C--:B------:R-:W-:Y:S01]  /*7bc0*/  FMUL R38, R38, R154.reuse ;  /* 0x0000009a26267220 */ /* 0x080fe20000400000 */
[----:B------:R-:W-:Y:S01]  /*7bd0*/  ISETP.GT.AND P2, PT, R3, 0x8, P1 ;  /* 0x000000080300780c */ /* 0x000fe20000f44270 */
[----:B------:R-:W-:Y:S01]  /*7be0*/  @P4 STG.E.U16 desc[UR36][R6.64+0x2], R27 ;  /* 0x0000021b06004986 */ /* 0x000fe2000c101524 */
[----:B------:R-:W-:Y:S01]  /*7bf0*/  ISETP.GT.AND P1, PT, R0, 0x10, PT ;  /* 0x000000100000780c */ /* 0x000fe20003f24270 */
[----:B------:R-:W-:Y:S01]  /*7c00*/  FMUL R39, R39, R154 ;  /* 0x0000009a27277220 */ /* 0x000fe20000400000 */
[----:B------:R-:W-:Y:S01]  /*7c10*/  F2FP.F16.F32.PACK_AB R30, RZ, R30 ;  /* 0x0000001eff1e723e */ /* 0x000fe200000000ff */
[----:B------:R-:W-:Y:S01]  /*7c20*/  @P5 STG.E.U16 desc[UR36][R4.64+0x10], R28 ;  /* 0x0000101c04005986 */ /* 0x000fe2000c101524 */
[C---:B------:R-:W-:Y:S01]  /*7c30*/  ISETP.GT.AND P4, PT, R3.reuse, RZ, P1 ;  /* 0x000000ff0300720c */ /* 0x040fe20000f84270 */
[-C--:B------:R-:W-:Y:S01]  /*7c40*/  FMUL R40, R40, R154.reuse ;  /* 0x0000009a28287220 */ /* 0x080fe20000400000 */
[----:B------:R-:W-:Y:S01]  /*7c50*/  F2FP.F16.F32.PACK_AB R31, RZ, R31 ;  /* 0x0000001fff1f723e */ /* 0x000fe200000000ff */
[----:B------:R-:W-:Y:S01]  /*7c60*/  @P3 STG.E.U16 desc[UR36][R4.64+0x12], R29 ;  /* 0x0000121d04003986 */ /* 0x000fe2000c101524 */
[----:B------:R-:W-:Y:S01]  /*7c70*/  ISETP.GT.AND P3, PT, R3, 0x8, P0 ;  /* 0x000000080300780c */ /* 0x000fe20000764270 */
[----:B------:R-:W-:Y:S01]  /*7c80*/  FMUL R41, R41, R154 ;  /* 0x0000009a29297220 */ /* 0x000fe20000400000 */
[----:B------:R-:W-:Y:S01]  /*7c90*/  ISETP.GT.AND P0, PT, R0, 0x11, PT ;  /* 0x000000110000780c */ /* 0x000fe20003f04270 */
[----:B------:R-:W-:Y:S01]  /*7ca0*/  @P2 STG.E.U16 desc[UR36][R6.64+0x10], R30 ;  /* 0x0000101e06002986 */ /* 0x000fe2000c101524 */
[----:B------:R-:W-:Y:S01]  /*7cb0*/  F2FP.F16.F32.PACK_AB R32, RZ, R32 ;  /* 0x00000020ff20723e */ /* 0x000fe200000000ff */
[-C--:B------:R-:W-:Y:S01]  /*7cc0*/  FMUL R42, R42, R154.reuse ;  /* 0x0000009a2a2a7220 */ /* 0x080fe20000400000 */
[----:B------:R-:W-:Y:S01]  /*7cd0*/  ISETP.GT.AND P5, PT, R3, RZ, P0 ;  /* 0x000000ff0300720c */ /* 0x000fe200007a4270 */
[-C--:B------:R-:W-:Y:S01]  /*7ce0*/  FMUL R43, R43, R154.reuse ;  /* 0x0000009a2b2b7220 */ /* 0x080fe20000400000 */
[----:B------:R-:W-:Y:S01]  /*7cf0*/  ISETP.GT.AND P2, PT, R3, 0x8, P1 ;  /* 0x000000080300780c */ /* 0x000fe20000f44270 */
[-C--:B------:R-:W-:Y:S01]  /*7d00*/  FMUL R44, R44, R154.reuse ;  /* 0x0000009a2c2c7220 */ /* 0x080fe20000400000 */
[----:B------:R-:W-:Y:S01]  /*7d10*/  ISETP.GT.AND P1, PT, R0, 0x18, PT ;  /* 0x000000180000780c */ /* 0x000fe20003f24270 */
[-C--:B------:R-:W-:Y:S01]  /*7d20*/  FMUL R45, R45, R154.reuse ;  /* 0x0000009a2d2d7220 */ /* 0x080fe20000400000 */
[----:B------:R-:W-:Y:S01]  /*7d30*/  F2FP.F16.F32.PACK_AB R33, RZ, R33 ;  /* 0x00000021ff21723e */ /* 0x000fe200000000ff */
[----:B------:R-:W-:Y:S01]  /*7d40*/  @P3 STG.E.U16 desc[UR36][R6.64+0x12], R31 ;  /* 0x0000121f06003986 */ /* 0x000fe2000c101524 */
[C---:B------:R-:W-:Y:S01]  /*7d50*/  ISETP.GT.AND P3, PT, R3.reuse, 0x8, P0 ;  /* 0x000000080300780c */ /* 0x040fe20000764270 */
[-C--:B------:R-:W-:Y:S01]  /*7d60*/  FMUL R46, R46, R154.reuse ;  /* 0x0000009a2e2e7220 */ /* 0x080fe20000400000 */
[----:B------:R-:W-:Y:S01]  /*7d70*/  ISETP.GT.AND P0, PT, R0, 0x19, PT ;  /* 0x000000190000780c */ /* 0x000fe20003f04270 */
[----:B------:R-:W-:Y:S01]  /*7d80*/  @P4 STG.E.U16 desc[UR36][R4.64+0x20], R32 ;  /* 0x0000202004004986 */ /* 0x000fe2000c101524 */
[----:B------:R-:W-:Y:S01]  /*7d90*/  ISETP.GT.AND P4, PT, R3, RZ, P1 ;  /* 0x000000ff0300720c */ /* 0x000fe20000f84270 */
[----:B------:R-:W-:Y:S01]  /*7da0*/  FMUL R47, R47, R154 ;  /* 0x0000009a2f2f7220 */ /* 0x000fe20000400000 */
[----:B------:R-:W-:Y:S01]  /*7db0*/  F2FP.F16.F32.PACK_AB R34, RZ, R34 ;  /* 0x00000022ff22723e */ /* 0x000fe200000000ff */
[----:B------:R-:W-:Y:S01]  /*7dc0*/  @P5 STG.E.U16 desc[UR36][R4.64+0x22], R33 ;  /* 0x0000222104005986 */ /* 0x000fe2000c101524 */
[----:B------:R-:W-:Y:S01]  /*7dd0*/  ISETP.GT.AND P5, PT, R3, RZ, P0 ;  /* 0x000000ff0300720c */ /* 0x000fe200007a4270 */
[----:B------:R-:W-:Y:S01]  /*7de0*/  FMUL R48, R48, R154 ;  /* 0x0000009a30307220 */ /* 0x000fe20000400000 */
[----:B------:R-:W-:Y:S01]  /*7df0*/  F2FP.F16.F32.PACK_AB R35, RZ, R35 ;  /* 0x00000023ff23723e */ /* 0x000fe200000000ff */
[----:B------:R-:W-:Y:S01]  /*7e00*/  @P2 STG.E.U16 desc[UR36][R6.64+0x20], R34 ;  /* 0x0000202206002986 */ /* 0x000fe2000c101524 */
[----:B------:R-:W-:Y:S01]  /*7e10*/  F2FP.F16.F32.PACK_AB R36, RZ, R36 ;  /* 0x00000024ff24723e */ /* 0x000fe200000000ff */
[-C--:B------:R-:W-:Y:S01]  /*7e20*/  FMUL R49, R49, R154.reuse ;  /* 0x0000009a31317220 */ /* 0x080fe20000400000 */
[C---:B------:R-:W-:Y:S01]  /*7e30*/  ISETP.GT.AND P2, PT, R3.reuse, 0x8, P1 ;  /* 0x000000080300780c */ /* 0x040fe20000f44270 */
[----:B------:R-:W-:Y:S01]  /*7e40*/  @P3 STG.E.U16 desc[UR36][R6.64+0x22], R35 ;  /* 0x0000222306003986 */ /* 0x000fe2000c101524 */
[----:B------:R-:W-:Y:S01]  /*7e50*/  ISETP.GT.AND P1, PT, R0, 0x20, PT ;  /* 0x000000200000780c */ /* 0x000fe20003f24270 */
[-C--:B------:R-:W-:Y:S01]  /*7e60*/  FMUL R50, R50, R154.reuse ;  /* 0x0000009a32327220 */ /* 0x080fe20000400000 */
[----:B------:R-:W-:Y:S01]  /*7e70*/  F2FP.F16.F32.PACK_AB R37, RZ, R37 ;  /* 0x00000025ff25723e */ /* 0x000fe200000000ff */
[----:B------:R-:W-:Y:S01]  /*7e80*/  @P4 STG.E.U16 desc[UR36][R4.64+0x30], R36 ;  /* 0x0000302404004986 */ /* 0x000fe2000c101524 */
[----:B------:R-:W-:Y:S01]  /*7e90*/  ISETP.GT.AND P3, PT, R3, 0x8, P0 ;  /* 0x000000080300780c */ /* 0x000fe20000764270 */
[-C--:B------:R-:W-:Y:S01]  /*7ea0*/  FMUL R51, R51, R154.reuse ;  /* 0x0000009a33337220 */ /* 0x080fe20000400000 */
[----:B------:R-:W-:Y:S01]  /*7eb0*/  ISETP.GT.AND P0, PT, R0, 0x21, PT ;  /* 0x000000210000780c */ /* 0x000fe20003f04270 */
[----:B------:R-:W-:Y:S01]  /*7ec0*/  @P5 STG.E.U16 desc[UR36][R4.64+0x32], R37 ;  /* 0x0000322504005986 */ /* 0x000fe2000c101524 */
[----:B------:R-:W-:Y:S01]  /*7ed0*/  ISETP.GT.AND P4, PT, R3, RZ, P1 ;  /* 0x000000ff0300720c */ /* 0x000fe20000f84270 */
[----:B------:R-:W-:Y:S01]  /*7ee0*/  FMUL R52, R52, R154 ;  /* 0x0000009a34347220 */ /* 0x000fe20000400000 */
[----:B------:R-:W-:Y:S01]  /*7ef0*/  F2FP.F16.F32.PACK_AB R38, RZ, R38 ;  /* 0x00000026ff26723e */ /* 0x000fe200000000ff */
[-C--:B------:R-:W-:Y:S01]  /*7f00*/  FMUL R53, R53, R154.reuse ;  /* 0x0000009a35357220 */ /* 0x080fe20000400000 */
        /* <DEDUP_REMOVED lines=325> */
[----:B------:R-:W-:Y:S01]  /*9360*/  FMUL R151, R151, R154 ;  /* 0x0000009a97977220 */ /* 0x000fe20000400000 */
[----:B------:R-:W-:Y:S01]  /*9370*/  ISETP.GT.AND P2, PT, R3, 0x8, P1 ;  /* 0x000000080300780c */ /* 0x000fe20000f44270 */
[----:B------:R-:W-:Y:S01]  /*9380*/  @P3 STG.E.U16 desc[UR36][R6.64+0x132], R103 ;  /* 0x0001326706003986 */ /* 0x000fe2000c101524 */
[----:B------:R-:W-:-:S02]  /*9390*/  ISETP.GT.AND P1, PT, R0, 0xa8, PT ;  /* 0x000000a80000780c */ /* 0x000fc40003f24270 */
[----:B------:R-:W-:Y:S01]  /*93a0*/  F2FP.F16.F32.PACK_AB R105, RZ, R105 ;  /* 0x00000069ff69723e */ /* 0x000fe200000000ff */
[----:B------:R-:W-:Y:S01]  /*93b0*/  @P4 STG.E.U16 desc[UR36][R4.64+0x140], R104 ;  /* 0x0001406804004986 */ /* 0x000fe2000c101524 */
[C---:B------:R-:W-:Y:S02]  /*93c0*/  ISETP.GT.AND P3, PT, R3.reuse, 0x8, P0 ;  /* 0x000000080300780c */ /* 0x040fe40000764270 */
[----:B------:R-:W-:Y:S01]  /*93d0*/  ISETP.GT.AND P0, PT, R0, 0xa9, PT ;  /* 0x000000a90000780c */ /* 0x000fe20003f04270 */
[----:B------:R-:W-:Y:S01]  /*93e0*/  @P5 STG.E.U16 desc[UR36][R4.64+0x142], R105 ;  /* 0x0001426904005986 */ /* 0x000fe2000c101524 */
[C---:B------:R-:W-:Y:S02]  /*93f0*/  ISETP.GT.AND P4, PT, R3.reuse, RZ, P1 ;  /* 0x000000ff0300720c */ /* 0x040fe40000f84270 */
[----:B------:R-:W-:Y:S02]  /*9400*/  F2FP.F16.F32.PACK_AB R106, RZ, R106 ;  /* 0x0000006aff6a723e */ /* 0x000fe400000000ff */
[----:B------:R-:W-:-:S02]  /*9410*/  ISETP.GT.AND P5, PT, R3, RZ, P0 ;  /* 0x000000ff0300720c */ /* 0x000fc400007a4270 */
[----:B------:R-:W-:Y:S01]  /*9420*/  F2FP.F16.F32.PACK_AB R107, RZ, R107 ;  /* 0x0000006bff6b723e */ /* 0x000fe200000000ff */
[----:B------:R-:W-:Y:S01]  /*9430*/  @P2 STG.E.U16 desc[UR36][R6.64+0x140], R106 ;  /* 0x0001406a06002986 */ /* 0x000fe2000c101524 */
[----:B------:R-:W-:Y:S02]  /*9440*/  F2FP.F16.F32.PACK_AB R108, RZ, R108 ;  /* 0x0000006cff6c723e */ /* 0x000fe400000000ff */
[C---:B------:R-:W-:Y:S01]  /*9450*/  ISETP.GT.AND P2, PT, R3.reuse, 0x8, P1 ;  /* 0x000000080300780c */ /* 0x040fe20000f44270 */
[----:B------:R-:W-:Y:S01]  /*9460*/  @P3 STG.E.U16 desc[UR36][R6.64+0x142], R107 ;  /* 0x0001426b06003986 */ /* 0x000fe2000c101524 */
[----:B------:R-:W-:Y:S02]  /*9470*/  ISETP.GT.AND P1, PT, R0, 0xb0, PT ;  /* 0x000000b00000780c */ /* 0x000fe40003f24270 */
[----:B------:R-:W-:Y:S01]  /*9480*/  F2FP.F16.F32.PACK_AB R109, RZ, R109 ;  /* 0x0000006dff6d723e */ /* 0x000fe200000000ff */
[----:B------:R-:W-:Y:S01]  /*9490*/  @P4 STG.E.U16 desc[UR36][R4.64+0x150], R108 ;  /* 0x0001506c04004986 */ /* 0x000fe2000c101524 */
[----:B------:R-:W-:-:S02]  /*94a0*/  ISETP.GT.AND P3, PT, R3, 0x8, P0 ;  /* 0x000000080300780c */ /* 0x000fc40000764270 */
[----:B------:R-:W-:Y:S01]  /*94b0*/  ISETP.GT.AND P0, PT, R0, 0xb1, PT ;  /* 0x000000b10000780c */ /* 0x000fe20003f04270 */
[----:B------:R-:W-:Y:S01]  /*94c0*/  @P5 STG.E.U16 desc[UR36][R4.64+0x152], R109 ;  /* 0x0001526d04005986 */ /* 0x000fe2000c101524 */
[C---:B------:R-:W-:Y:S02]  /*94d0*/  ISETP.GT.AND P4, PT, R3.reuse, RZ, P1 ;  /* 0x000000ff0300720c */ /* 0x040fe40000f84270 */
[----:B------:R-:W-:Y:S02]  /*94e0*/  F2FP.F16.F32.PACK_AB R110, RZ, R110 ;  /* 0x0000006eff6e723e */ /* 0x000fe400000000ff */
[----:B------:R-:W-:Y:S02]  /*94f0*/  ISETP.GT.AND P5, PT, R3, RZ, P0 ;  /* 0x000000ff0300720c */ /* 0x000fe400007a4270 */
[----:B------:R-:W-:Y:S01]  /*9500*/  F2FP.F16.F32.PACK_AB R111, RZ, R111 ;  /* 0x0000006fff6f723e */ /* 0x000fe200000000ff */
[----:B------:R-:W-:Y:S01]  /*9510*/  @P2 STG.E.U16 desc[UR36][R6.64+0x150], R110 ;  /* 0x0001506e06002986 */ /* 0x000fe2000c101524 */
[----:B------:R-:W-:-:S02]  /*9520*/  F2FP.F16.F32.PACK_AB R112, RZ, R112 ;  /* 0x00000070ff70723e */ /* 0x000fc400000000ff */
[C---:B------:R-:W-:Y:S01]  /*9530*/  ISETP.GT.AND P2, PT, R3.reuse, 0x8, P1 ;  /* 0x000000080300780c */ /* 0x040fe20000f44270 */
[----:B------:R-:W-:Y:S01]  /*9540*/  @P3 STG.E.U16 desc[UR36][R6.64+0x152], R111 ;  /* 0x0001526f06003986 */ /* 0x000fe2000c101524 */
[C---:B------:R-:W-:Y:S02]  /*9550*/  ISETP.GT.AND P1, PT, R0.reuse, 0xb8, PT ;  /* 0x000000b80000780c */ /* 0x040fe40003f24270 */
[----:B------:R-:W-:Y:S01]  /*9560*/  F2FP.F16.F32.PACK_AB R113, RZ, R113 ;  /* 0x00000071ff71723e */ /* 0x000fe200000000ff */
[----:B------:R-:W-:Y:S01]  /*9570*/  @P4 STG.E.U16 desc[UR36][R4.64+0x160], R112 ;  /* 0x0001607004004986 */ /* 0x000fe2000c101524 */
[C---:B------:R-:W-:Y:S02]  /*9580*/  ISETP.GT.AND P3, PT, R3.reuse, 0x8, P0 ;  /* 0x000000080300780c */ /* 0x040fe40000764270 */
[----:B------:R-:W-:Y:S01]  /*9590*/  ISETP.GT.AND P0, PT, R0, 0xb9, PT ;  /* 0x000000b90000780c */ /* 0x000fe20003f04270 */
[----:B------:R-:W-:Y:S01]  /*95a0*/  @P5 STG.E.U16 desc[UR36][R4.64+0x162], R113 ;  /* 0x0001627104005986 */ /* 0x000fe2000c101524 */
[----:B------:R-:W-:-:S02]  /*95b0*/  ISETP.GT.AND P4, PT, R3, RZ, P1 ;  /* 0x000000ff0300720c */ /* 0x000fc40000f84270 */
[----:B------:R-:W-:Y:S02]  /*95c0*/  F2FP.F16.F32.PACK_AB R114, RZ, R114 ;  /* 0x00000072ff72723e */ /* 0x000fe400000000ff */
[C---:B------:R-:W-:Y:S02]  /*95d0*/  ISETP.GT.AND P5, PT, R3.reuse, RZ, P0 ;  /* 0x000000ff0300720c */ /* 0x040fe400007a4270 */
[----:B------:R-:W-:Y:S01]  /*95e0*/  F2FP.F16.F32.PACK_AB R115, RZ, R115 ;  /* 0x00000073ff73723e */ /* 0x000fe200000000ff */
[----:B------:R-:W-:Y:S01]  /*95f0*/  @P2 STG.E.U16 desc[UR36][R6.64+0x160], R114 ;  /* 0x0001607206002986 */ /* 0x000fe2000c101524 */
[----:B------:R-:W-:Y:S02]  /*9600*/  F2FP.F16.F32.PACK_AB R116, RZ, R116 ;  /* 0x00000074ff74723e */ /* 0x000fe400000000ff */
        /* <DEDUP_REMOVED lines=65> */
[----:B------:R-:W-:Y:S02]  /*9a20*/  ISETP.GT.AND P5, PT, R3, RZ, P0 ;  /* 0x000000ff0300720c */ /* 0x000fe400007a4270 */
[----:B------:R-:W-:Y:S02]  /*9a30*/  F2FP.F16.F32.PACK_AB R134, RZ, R134 ;  /* 0x00000086ff86723e */ /* 0x000fe400000000ff */
[----:B------:R-:W-:Y:S02]  /*9a40*/  F2FP.F16.F32.PACK_AB R135, RZ, R135 ;  /* 0x00000087ff87723e */ /* 0x000fe400000000ff */
[----:B------:R-:W-:Y:S01]  /*9a50*/  F2FP.F16.F32.PACK_AB R136, RZ, R136 ;  /* 0x00000088ff88723e */ /* 0x000fe200000000ff */
[----:B------:R-:W-:Y:S01]  /*9a60*/  @P2 STG.E.U16 desc[UR36][R6.64+0x1b0], R134 ;  /* 0x0001b08606002986 */ /* 0x000fe2000c101524 */
[----:B------:R-:W-:-:S02]  /*9a70*/  F2FP.F16.F32.PACK_AB R137, RZ, R137 ;  /* 0x00000089ff89723e */ /* 0x000fc400000000ff */
[C---:B------:R-:W-:Y:S01]  /*9a80*/  ISETP.GT.AND P1, PT, R3.reuse, 0x8, P1 ;  /* 0x000000080300780c */ /* 0x040fe20000f24270 */
[----:B------:R-:W-:Y:S01]  /*9a90*/  @P3 STG.E.U16 desc[UR36][R6.64+0x1b2], R135 ;  /* 0x0001b28706003986 */ /* 0x000fe2000c101524 */
[C---:B------:R-:W-:Y:S02]  /*9aa0*/  ISETP.GT.AND P2, PT, R3.reuse, 0x8, P0 ;  /* 0x000000080300780c */ /* 0x040fe40000744270 */
[C---:B------:R-:W-:Y:S01]  /*9ab0*/  ISETP.GT.AND P0, PT, R0.reuse, 0xe9, PT ;  /* 0x000000e90000780c */ /* 0x040fe20003f04270 */
[----:B------:R-:W-:Y:S01]  /*9ac0*/  @P4 STG.E.U16 desc[UR36][R4.64+0x1c0], R136 ;  /* 0x0001c08804004986 */ /* 0x000fe2000c101524 */
[----:B------:R-:W-:Y:S02]  /*9ad0*/  ISETP.GT.AND P4, PT, R0, 0xe8, PT ;  /* 0x000000e80000780c */ /* 0x000fe40003f84270 */
[----:B------:R-:W-:Y:S01]  /*9ae0*/  F2FP.F16.F32.PACK_AB R138, RZ, R138 ;  /* 0x0000008aff8a723e */ /* 0x000fe200000000ff */
[----:B------:R-:W-:Y:S01]  /*9af0*/  @P5 STG.E.U16 desc[UR36][R4.64+0x1c2], R137 ;  /* 0x0001c28904005986 */ /* 0x000fe2000c101524 */
[----:B------:R-:W-:-:S02]  /*9b00*/  ISETP.GT.AND P5, PT, R3, RZ, P4 ;  /* 0x000000ff0300720c */ /* 0x000fc400027a4270 */
[----:B------:R-:W-:Y:S01]  /*9b10*/  F2FP.F16.F32.PACK_AB R139, RZ, R139 ;  /* 0x0000008bff8b723e */ /* 0x000fe200000000ff */
[----:B------:R-:W-:Y:S01]  /*9b20*/  @P1 STG.E.U16 desc[UR36][R6.64+0x1c0], R138 ;  /* 0x0001c08a06001986 */ /* 0x000fe2000c101524 */
[----:B------:R-:W-:Y:S02]  /*9b30*/  F2FP.F16.F32.PACK_AB R140, RZ, R140 ;  /* 0x0000008cff8c723e */ /* 0x000fe400000000ff */
[C---:B------:R-:W-:Y:S01]  /*9b40*/  ISETP.GT.AND P3, PT, R3.reuse, RZ, P0 ;  /* 0x000000ff0300720c */ /* 0x040fe20000764270 */
[----:B------:R-:W-:Y:S01]  /*9b50*/  @P2 STG.E.U16 desc[UR36][R6.64+0x1c2], R139 ;  /* 0x0001c28b06002986 */ /* 0x000fe2000c101524 */
[C---:B------:R-:W-:Y:S02]  /*9b60*/  ISETP.GT.AND P4, PT, R3.reuse, 0x8, P4 ;  /* 0x000000080300780c */ /* 0x040fe40002784270 */
[----:B------:R-:W-:Y:S02]  /*9b70*/  F2FP.F16.F32.PACK_AB R141, RZ, R141 ;  /* 0x0000008dff8d723e */ /* 0x000fe400000000ff */
[----:B------:R-:W-:Y:S01]  /*9b80*/  F2FP.F16.F32.PACK_AB R142, RZ, R142 ;  /* 0x0000008eff8e723e */ /* 0x000fe200000000ff */
[----:B------:R-:W-:Y:S01]  /*9b90*/  @P5 STG.E.U16 desc[UR36][R4.64+0x1d0], R140 ;  /* 0x0001d08c04005986 */ /* 0x000fe2000c101524 */
[----:B------:R-:W-:-:S02]  /*9ba0*/  ISETP.GT.AND P5, PT, R3, 0x8, P0 ;  /* 0x000000080300780c */ /* 0x000fc400007a4270 */
[----:B------:R-:W-:Y:S02]  /*9bb0*/  F2FP.F16.F32.PACK_AB R143, RZ, R143 ;  /* 0x0000008fff8f723e */ /* 0x000fe400000000ff */
[C---:B------:R-:W-:Y:S01]  /*9bc0*/  ISETP.GT.AND P0, PT, R0.reuse, 0xf1, PT ;  /* 0x000000f10000780c */ /* 0x040fe20003f04270 */
[----:B------:R-:W-:Y:S01]  /*9bd0*/  @P3 STG.E.U16 desc[UR36][R4.64+0x1d2], R141 ;  /* 0x0001d28d04003986 */ /* 0x000fe2000c101524 */
[----:B------:R-:W-:Y:S02]  /*9be0*/  ISETP.GT.AND P3, PT, R0, 0xf0, PT ;  /* 0x000000f00000780c */ /* 0x000fe40003f64270 */
[----:B------:R-:W-:Y:S01]  /*9bf0*/  F2FP.F16.F32.PACK_AB R144, RZ, R144 ;  /* 0x00000090ff90723e */ /* 0x000fe200000000ff */
[----:B------:R-:W-:Y:S01]  /*9c00*/  @P4 STG.E.U16 desc[UR36][R6.64+0x1d0], R142 ;  /* 0x0001d08e06004986 */ /* 0x000fe2000c101524 */
[C---:B------:R-:W-:Y:S02]  /*9c10*/  ISETP.GT.AND P4, PT, R3.reuse, RZ, P3 ;  /* 0x000000ff0300720c */ /* 0x040fe40001f84270 */
[C---:B------:R-:W-:Y:S01]  /*9c20*/  ISETP.GT.AND P3, PT, R3.reuse, 0x8, P3 ;  /* 0x000000080300780c */ /* 0x040fe20001f64270 */
[----:B------:R-:W-:Y:S01]  /*9c30*/  @P5 STG.E.U16 desc[UR36][R6.64+0x1d2], R143 ;  /* 0x0001d28f06005986 */ /* 0x000fe2000c101524 */
[----:B------:R-:W-:-:S02]  /*9c40*/  ISETP.GT.AND P5, PT, R3, RZ, P0 ;  /* 0x000000ff0300720c */ /* 0x000fc400007a4270 */
[----:B------:R-:W-:Y:S02]  /*9c50*/  F2FP.F16.F32.PACK_AB R145, RZ, R145 ;  /* 0x00000091ff91723e */ /* 0x000fe400000000ff */
[C---:B------:R-:W-:Y:S02]  /*9c60*/  ISETP.GT.AND P0, PT, R3.reuse, 0x8, P0 ;  /* 0x000000080300780c */ /* 0x040fe40000704270 */
[C---:B------:R-:W-:Y:S02]  /*9c70*/  ISETP.GT.AND P1, PT, R0.reuse, 0xf9, PT ;  /* 0x000000f90000780c */ /* 0x040fe40003f24270 */
[----:B------:R-:W-:Y:S01]  /*9c80*/  ISETP.GT.AND P2, PT, R0, 0xf8, PT ;  /* 0x000000f80000780c */ /* 0x000fe20003f44270 */
[----:B------:R-:W-:Y:S01]  /*9c90*/  @P4 STG.E.U16 desc[UR36][R4.64+0x1e0], R144 ;  /* 0x0001e09004004986 */ /* 0x000fe2000c101524 */
[C---:B------:R-:W-:Y:S01]  /*9ca0*/  ISETP.GT.AND P4, PT, R3.reuse, RZ, P1 ;  /* 0x000000ff0300720c */ /* 0x040fe20000f84270 */
[----:B------:R-:W-:Y:S01]  /*9cb0*/  @P3 IMAD.MOV.U32 R2, RZ, RZ, R6 ;  /* 0x000000ffff023224 */ /* 0x000fe200078e0006 */
[C---:B------:R-:W-:Y:S01]  /*9cc0*/  ISETP.GT.AND P1, PT, R3.reuse, 0x8, P1 ;  /* 0x000000080300780c */ /* 0x040fe20000f24270 */
[----:B------:R-:W-:Y:S01]  /*9cd0*/  @P5 STG.E.U16 desc[UR36][R4.64+0x1e2], R145 ;  /* 0x0001e29104005986 */ /* 0x000fe2000c101524 */
[----:B------:R-:W-:-:S02]  /*9ce0*/  ISETP.GT.AND P5, PT, R3, RZ, P2 ;  /* 0x000000ff0300720c */ /* 0x000fc400017a4270 */
[----:B------:R-:W-:Y:S01]  /*9cf0*/  ISETP.GT.AND P2, PT, R3, 0x8, P2 ;  /* 0x000000080300780c */ /* 0x000fe20001744270 */
[----:B------:R-:W-:Y:S01]  /*9d00*/  @P3 IMAD.MOV.U32 R3, RZ, RZ, R7 ;  /* 0x000000ffff033224 */ /* 0x000fe200078e0007 */
[----:B------:R-:W-:Y:S02]  /*9d10*/  F2FP.F16.F32.PACK_AB R146, RZ, R146 ;  /* 0x00000092ff92723e */ /* 0x000fe400000000ff */
[----:B------:R-:W-:Y:S02]  /*9d20*/  F2FP.F16.F32.PACK_AB R147, RZ, R147 ;  /* 0x00000093ff93723e */ /* 0x000fe400000000ff */
[----:B------:R-:W-:Y:S01]  /*9d30*/  F2FP.F16.F32.PACK_AB R148, RZ, R148 ;  /* 0x00000094ff94723e */ /* 0x000fe200000000ff */
[----:B------:R0:W-:Y:S01]  /*9d40*/  @P3 STG.E.U16 desc[UR36][R2.64+0x1e0], R146 ;  /* 0x0001e09202003986 */ /* 0x0001e2000c101524 */
[----:B------:R-:W-:Y:S02]  /*9d50*/  F2FP.F16.F32.PACK_AB R149, RZ, R149 ;  /* 0x00000095ff95723e */ /* 0x000fe400000000ff */
[----:B------:R-:W-:-:S02]  /*9d60*/  F2FP.F16.F32.PACK_AB R150, RZ, R150 ;  /* 0x00000096ff96723e */ /* 0x000fc400000000ff */
[----:B------:R-:W-:Y:S01]  /*9d70*/  F2FP.F16.F32.PACK_AB R151, RZ, R151 ;  /* 0x00000097ff97723e */ /* 0x000fe200000000ff */
[----:B0-----:R-:W-:Y:S02]  /*9d80*/  @P0 IMAD.MOV.U32 R2, RZ, RZ, R6 ;  /* 0x000000ffff020224 */ /* 0x001fe400078e0006 */
[----:B------:R-:W-:-:S05]  /*9d90*/  @P0 IMAD.MOV.U32 R3, RZ, RZ, R7 ;  /* 0x000000ffff030224 */ /* 0x000fca00078e0007 */
[----:B------:R0:W-:Y:S02]  /*9da0*/  @P0 STG.E.U16 desc[UR36][R2.64+0x1e2], R147 ;  /* 0x0001e29302000986 */ /* 0x0001e4000c101524 */
[----:B0-----:R-:W-:Y:S02]  /*9db0*/  @P5 IMAD.MOV.U32 R2, RZ, RZ, R4 ;  /* 0x000000ffff025224 */ /* 0x001fe400078e0004 */
[----:B------:R-:W-:-:S05]  /*9dc0*/  @P5 IMAD.MOV.U32 R3, RZ, RZ, R5 ;  /* 0x000000ffff035224 */ /* 0x000fca00078e0005 */
[----:B------:R0:W-:Y:S04]  /*9dd0*/  @P5 STG.E.U16 desc[UR36][R2.64+0x1f0], R148 ;  /* 0x0001f09402005986 */ /* 0x0001e8000c101524 */
[----:B------:R1:W-:Y:S01]  /*9de0*/  @P4 STG.E.U16 desc[UR36][R4.64+0x1f2], R149 ;  /* 0x0001f29504004986 */ /* 0x0003e2000c101524 */
[----:B0-----:R-:W-:Y:S02]  /*9df0*/  @P2 IMAD.MOV.U32 R2, RZ, RZ, R6 ;  /* 0x000000ffff022224 */ /* 0x001fe400078e0006 */
[----:B------:R-:W-:-:S05]  /*9e00*/  @P2 IMAD.MOV.U32 R3, RZ, RZ, R7 ;  /* 0x000000ffff032224 */ /* 0x000fca00078e0007 */
[----:B------:R1:W-:Y:S04]  /*9e10*/  @P2 STG.E.U16 desc[UR36][R2.64+0x1f0], R150 ;  /* 0x0001f09602002986 */ /* 0x0003e8000c101524 */
[----:B------:R1:W-:Y:S02]  /*9e20*/  @P1 STG.E.U16 desc[UR36][R6.64+0x1f2], R151 ;  /* 0x0001f29706001986 */ /* 0x0003e4000c101524 */
.L_x_291:
[----:B------:R-:W-:Y:S05]  /*9e30*/  BSYNC B0 ;  /* 0x0000000000007941 */ /* 0x000fea0003800000 */
.L_x_37:
[----:B01----:R-:W2:Y:S01]  /*9e40*/  LDL.64 R2, [R1] ;  /* 0x0000000001027983 */ /* 0x003ea20000100a00 */
[----:B------:R-:W-:Y:S01]  /*9e50*/  ULDC.64 UR4, c[0x0][0x650] ;  /* 0x0001940000047ab9 */ /* 0x000fe20000000a00 */
[----:B------:R0:W-:Y:S01]  /*9e60*/  SYNCS.ARRIVE.TRANS64.A1T0 RZ, [R162+UR45], RZ ;  /* 0x000000ffa2ff79a7 */ /* 0x0001e2000810002d */
[----:B------:R-:W-:Y:S01]  /*9e70*/  PRMT R0, RZ, 0x7610, R0 ;  /* 0x00007610ff007816 */ /* 0x000fe20000000000 */
[----:B-----5:R-:W-:Y:S02]  /*9e80*/  IMAD.MOV.U32 R19, RZ, RZ, -0x1 ;  /* 0xffffffffff137424 */ /* 0x020fe400078e00ff */
[----:B------:R-:W-:Y:S01]  /*9e90*/  IMAD.MOV.U32 R22, RZ, RZ, -0x1 ;  /* 0xffffffffff167424 */ /* 0x000fe200078e00ff */
[----:B--2---:R-:W-:-:S04]  /*9ea0*/  LEA R18, P0, R2, R18, 0x1 ;  /* 0x0000001202127211 */ /* 0x004fc800078008ff */
[----:B------:R-:W-:Y:S01]  /*9eb0*/  LEA.HI.X R17, R2, R17, R23, 0x1, P0 ;  /* 0x0000001102117211 */ /* 0x000fe200000f0c17 */
[----:B------:R-:W-:Y:S01]  /*9ec0*/  IMAD.MOV.U32 R2, RZ, RZ, -0x1 ;  /* 0xffffffffff027424 */ /* 0x000fe200078e00ff */
[----:B------:R-:W-:-:S04]  /*9ed0*/  ISETP.GE.U32.AND P0, PT, R18, UR4, PT ;  /* 0x0000000412007c0c */ /* 0x000fc8000bf06070 */
[----:B------:R-:W-:-:S13]  /*9ee0*/  ISETP.GE.U32.AND.EX P0, PT, R17, UR5, PT, P0 ;  /* 0x0000000511007c0c */ /* 0x000fda000bf06100 */
[----:B0-----:R-:W-:Y:S05]  /*9ef0*/  @P0 BRA `(.L_x_292) ;  /* 0x0000000400700947 */ /* 0x001fea0003800000 */
[----:B------:R-:W0:Y:S01]  /*9f00*/  S2R R10, SR_CTAID.X ;  /* 0x00000000000a7919 */ /* 0x000e220000002500 */
[----:B------:R-:W1:Y:S01]  /*9f10*/  LDC.64 R8, c[0x0][0x628] ;  /* 0x00018a00ff087b82 */ /* 0x000e620000000a00 */
[----:B------:R-:W-:Y:S01]  /*9f20*/  ULDC UR4, c[0x0][0x150] ;  /* 0x0000540000047ab9 */ /* 0x000fe20000000800 */
[----:B---34-:R-:W-:Y:S01]  /*9f30*/  IMAD.MOV.U32 R6, RZ, RZ, R18 ;  /* 0x000000ffff067224 */ /* 0x018fe200078e0012 */
[----:B------:R-:W2:Y:S01]  /*9f40*/  S2R R20, SR_CTAID.Y ;  /* 0x0000000000147919 */ /* 0x000ea20000002600 */
[----:B------:R-:W-:-:S04]  /*9f50*/  IMAD.MOV.U32 R7, RZ, RZ, R17 ;  /* 0x000000ffff077224 */ /* 0x000fc800078e0011 */
[----:B------:R-:W3:Y:S08]  /*9f60*/  LDC R15, c[0x0][0x144] ;  /* 0x00005100ff0f7b82 */ /* 0x000ef00000000800 */
[----:B------:R-:W4:Y:S08]  /*9f70*/  LDC R0, c[0x0][0x630] ;  /* 0x00018c00ff007b82 */ /* 0x000f300000000800 */
[----:B------:R-:W2:Y:S01]  /*9f80*/  LDC.64 R12, c[0x0][0x620] ;  /* 0x00018800ff0c7b82 */ /* 0x000ea20000000a00 */
[----:B-1----:R-:W-:-:S04]  /*9f90*/  ISETP.NE.U32.AND P0, PT, R8, RZ, PT ;  /* 0x000000ff0800720c */ /* 0x002fc80003f05070 */
[----:B------:R-:W-:Y:S02]  /*9fa0*/  ISETP.NE.AND.EX P0, PT, R9, RZ, PT, P0 ;  /* 0x000000ff0900720c */ /* 0x000fe40003f05300 */
[----:B0-----:R-:W-:-:S05]  /*9fb0*/  I2FP.F32.U32 R2, R10 ;  /* 0x0000000a00027245 */ /* 0x001fca0000201000 */
[----:B------:R-:W-:-:S04]  /*9fc0*/  FMUL R2, R2, UR4 ;  /* 0x0000000402027c20 */ /* 0x000fc80008400000 */
[----:B------:R0:W1:Y:S02]  /*9fd0*/  F2I.U32.TRUNC.NTZ R14, R2 ;  /* 0x00000002000e7305 */ /* 0x000064000020f000 */
[----:B---34-:R-:W-:Y:S05]  /*9fe0*/  @!P0 BRA `(.L_x_293) ;  /* 0x0000000000288947 */ /* 0x018fea0003800000 */
[----:B------:R-:W3:Y:S02]  /*9ff0*/  LDC R3, c[0x0][0x634] ;  /* 0x00018d00ff037b82 */ /* 0x000ee40000000800 */
[----:B---3--:R-:W-:-:S05]  /*a000*/  IADD3 R7, P0, R18, R3, RZ ;  /* 0x0000000312077210 */ /* 0x008fca0007f1e0ff */
[----:B------:R-:W-:-:S04]  /*a010*/  IMAD.X R11, RZ, RZ, R17, P0 ;  /* 0x000000ffff0b7224 */ /* 0x000fc800000e0611 */
[----:B0-----:R-:W-:-:S04]  /*a020*/  IMAD.WIDE.U32 R2, R11, R8, RZ ;  /* 0x000000080b027225 */ /* 0x001fc800078e00ff */
[----:B------:R-:W-:-:S04]  /*a030*/  IMAD.WIDE.U32 R4, P0, R7, R9, R2 ;  /* 0x0000000907047225 */ /* 0x000fc80007800002 */
[----:B------:R-:W-:-:S04]  /*a040*/  IMAD.WIDE.U32 R2, R7, R8, RZ ;  /* 0x0000000807027225 */ /* 0x000fc800078e00ff */
[----:B------:R-:W-:Y:S01]  /*a050*/  IMAD.X R7, RZ, RZ, RZ, P0 ;  /* 0x000000ffff077224 */ /* 0x000fe200000e06ff */
[----:B------:R-:W-:Y:S01]  /*a060*/  IADD3 RZ, P0, R3, R4, RZ ;  /* 0x0000000403ff7210 */ /* 0x000fe20007f1e0ff */
[----:B------:R-:W-:-:S04]  /*a070*/  IMAD.MOV.U32 R6, RZ, RZ, R5 ;  /* 0x000000ffff067224 */ /* 0x000fc800078e0005 */
[----:B------:R-:W-:-:S08]  /*a080*/  IMAD.WIDE.U32.X R6, R11, R9, R6, P0 ;  /* 0x000000090b067225 */ /* 0x000fd000000e0406 */
.L_x_293:
[----:B------:R-:W3:Y:S01]  /*a090*/  LDC.64 R26, c[0x0][0x640] ;  /* 0x00019000ff1a7b82 */ /* 0x000ee20000000a00 */
[-C--:B------:R-:W-:Y:S01]  /*a0a0*/  SHF.R.U64 R11, R6, R0.reuse, R7 ;  /* 0x00000000060b7219 */ /* 0x080fe20000001207 */
[----:B------:R-:W-:Y:S01]  /*a0b0*/  IMAD.MOV.U32 R19, RZ, RZ, R17 ;  /* 0x000000ffff137224 */ /* 0x000fe200078e0011 */
[----:B------:R-:W-:Y:S01]  /*a0c0*/  SHF.R.U32.HI R0, RZ, R0, R7 ;  /* 0x00000000ff007219 */ /* 0x000fe20000011607 */
[----:B-1----:R-:W-:Y:S01]  /*a0d0*/  IMAD.MOV R14, RZ, RZ, -R14 ;  /* 0x000000ffff0e7224 */ /* 0x002fe200078e0a0e */
[----:B------:R-:W-:Y:S01]  /*a0e0*/  IADD3 R5, P0, RZ, -R11, RZ ;  /* 0x8000000bff057210 */ /* 0x000fe20007f1e0ff */
[----:B------:R-:W-:Y:S01]  /*a0f0*/  ULDC UR4, c[0x0][0x154] ;  /* 0x0000550000047ab9 */ /* 0x000fe20000000800 */
[----:B------:R-:W-:Y:S01]  /*a100*/  IMAD.MOV.U32 R7, RZ, RZ, 0x1 ;  /* 0x00000001ff077424 */ /* 0x000fe200078e00ff */
[----:B------:R-:W1:Y:S01]  /*a110*/  LDC R4, c[0x0][0x618] ;  /* 0x00018600ff047b82 */ /* 0x000e620000000800 */
[----:B------:R-:W-:Y:S02]  /*a120*/  IMAD R22, R15, R14, R10 ;  /* 0x0000000e0f167224 */ /* 0x000fe400078e020a */
[----:B------:R-:W-:-:S04]  /*a130*/  IMAD.X R3, RZ, RZ, ~R0, P0 ;  /* 0x000000ffff037224 */ /* 0x000fc800000e0e00 */
[-C--:B--2---:R-:W-:Y:S01]  /*a140*/  IMAD R0, R3, R12.reuse, RZ ;  /* 0x0000000c03007224 */ /* 0x084fe200078e02ff */
[----:B------:R-:W2:Y:S01]  /*a150*/  LDC R6, c[0x0][0x608] ;  /* 0x00018200ff067b82 */ /* 0x000ea20000000800 */
[----:B0-----:R-:W-:-:S04]  /*a160*/  IMAD.WIDE.U32 R2, R5, R12, R18 ;  /* 0x0000000c05027225 */ /* 0x001fc800078e0012 */
[----:B------:R-:W-:Y:S01]  /*a170*/  IMAD R5, R5, R13, R0 ;  /* 0x0000000d05057224 */ /* 0x000fe200078e0200 */
[----:B------:R-:W-:Y:S02]  /*a180*/  I2FP.F32.U32 R0, R20 ;  /* 0x0000001400007245 */ /* 0x000fe40000201000 */
[----:B------:R-:W0:Y:S01]  /*a190*/  LDC R24, c[0x0][0x658] ;  /* 0x00019600ff187b82 */ /* 0x000e220000000800 */
[----:B------:R-:W-:Y:S01]  /*a1a0*/  IMAD.IADD R3, R3, 0x1, R5 ;  /* 0x0000000103037824 */ /* 0x000fe200078e0205 */
[----:B---3--:R-:W-:Y:S01]  /*a1b0*/  ISETP.NE.U32.AND P0, PT, R26, RZ, PT ;  /* 0x000000ff1a00720c */ /* 0x008fe20003f05070 */
[----:B------:R-:W-:Y:S01]  /*a1c0*/  FMUL R0, R0, UR4 ;  /* 0x0000000400007c20 */ /* 0x000fe20008400000 */
[----:B------:R-:W-:Y:S02]  /*a1d0*/  IMAD.MOV.U32 R5, RZ, RZ, -0x1 ;  /* 0xffffffffff057424 */ /* 0x000fe400078e00ff */
[----:B------:R-:W-:Y:S01]  /*a1e0*/  ISETP.NE.AND.EX P0, PT, R27, RZ, PT, P0 ;  /* 0x000000ff1b00720c */ /* 0x000fe20003f05300 */
[----:B------:R3:W4:Y:S01]  /*a1f0*/  F2I.U32.TRUNC.NTZ R12, R0 ;  /* 0x00000000000c7305 */ /* 0x000722000020f000 */
[----:B------:R-:W3:Y:S01]  /*a200*/  LDC R15, c[0x0][0x148] ;  /* 0x00005200ff0f7b82 */ /* 0x000ee20000000800 */
[----:B-1----:R-:W-:-:S02]  /*a210*/  SHF.R.U64 R10, R2, R4, R3 ;  /* 0x00000004020a7219 */ /* 0x002fc40000001203 */
[----:B------:R-:W-:-:S05]  /*a220*/  SHF.R.U32.HI R3, RZ, R4, R3 ;  /* 0x00000004ff037219 */ /* 0x000fca0000011603 */
[----:B------:R-:W1:Y:S01]  /*a230*/  LDC R14, c[0x0][0x600] ;  /* 0x00018000ff0e7b82 */ /* 0x000e620000000800 */
[-CC-:B--2---:R-:W-:Y:S02]  /*a240*/  SHF.R.U64 R8, R10, R6.reuse, R3.reuse ;  /* 0x000000060a087219 */ /* 0x184fe40000001203 */
[----:B------:R-:W-:-:S05]  /*a250*/  SHF.R.U32.HI R3, RZ, R6, R3 ;  /* 0x00000006ff037219 */ /* 0x000fca0000011603 */
[----:B------:R-:W2:Y:S01]  /*a260*/  LDC R21, c[0x0][0x648] ;  /* 0x00019200ff157b82 */ /* 0x000ea20000000800 */
[-CC-:B0-----:R-:W-:Y:S02]  /*a270*/  SHF.R.U64 R13, R8, R24.reuse, R3.reuse ;  /* 0x00000018080d7219 */ /* 0x181fe40000001203 */
[-C--:B------:R-:W-:Y:S02]  /*a280*/  SHF.L.U32 R5, R5, R24.reuse, RZ ;  /* 0x0000001805057219 */ /* 0x080fe400000006ff */
[-C--:B------:R-:W-:Y:S01]  /*a290*/  SHF.R.U32.HI R3, RZ, R24.reuse, R3 ;  /* 0x00000018ff037219 */ /* 0x080fe20000011603 */
[----:B------:R-:W-:Y:S01]  /*a2a0*/  IMAD.MOV.U32 R2, RZ, RZ, R13 ;  /* 0x000000ffff027224 */ /* 0x000fe200078e000d */
[----:B------:R-:W-:Y:S01]  /*a2b0*/  SHF.L.U32 R24, R7, R24, RZ ;  /* 0x0000001807187219 */ /* 0x000fe200000006ff */
[----:B------:R-:W0:Y:S01]  /*a2c0*/  LDC R25, c[0x0][0x638] ;  /* 0x00018e00ff197b82 */ /* 0x000e220000000800 */
[----:B------:R-:W-:-:S07]  /*a2d0*/  LOP3.LUT R19, RZ, R5, RZ, 0x33, !PT ;  /* 0x00000005ff137212 */ /* 0x000fce00078e33ff */
[----:B------:R-:W0:Y:S01]  /*a2e0*/  LDC R28, c[0x0][0x610] ;  /* 0x00018400ff1c7b82 */ /* 0x000e220000000800 */
[----:B----4-:R-:W-:Y:S05]  /*a2f0*/  @!P0 BRA `(.L_x_294) ;  /* 0x0000000000288947 */ /* 0x010fea0003800000 */
[----:B---3--:R-:W3:Y:S02]  /*a300*/  LDC R0, c[0x0][0x64c] ;  /* 0x00019300ff007b82 */ /* 0x008ee40000000800 */
[----:B---3--:R-:W-:-:S05]  /*a310*/  IADD3 R7, P0, R13, R0, RZ ;  /* 0x000000000d077210 */ /* 0x008fca0007f1e0ff */
        /* <DEDUP_REMOVED lines=8> */
.L_x_294:
[----:B------:R-:W4:Y:S01]  /*a3a0*/  LDC R4, c[0x0][0x65c] ;  /* 0x00019700ff047b82 */ /* 0x000f220000000800 */
[----:B--23--:R-:W-:Y:S01]  /*a3b0*/  SHF.R.U64 R0, R2, R21, R3 ;  /* 0x0000001502007219 */ /* 0x00cfe20000001203 */
[----:B-1----:R-:W-:Y:S01]  /*a3c0*/  VIADD R3, R14, 0xffffffff ;  /* 0xffffffff0e037836 */ /* 0x002fe20000000000 */
[----:B------:R-:W-:Y:S01]  /*a3d0*/  LOP3.LUT R19, R8, R19, RZ, 0xc0, !PT ;  /* 0x0000001308137212 */ /* 0x000fe200078ec0ff */
[----:B------:R-:W-:Y:S02]  /*a3e0*/  IMAD.MOV R12, RZ, RZ, -R12 ;  /* 0x000000ffff0c7224 */ /* 0x000fe400078e0a0c */
[----:B------:R-:W-:Y:S01]  /*a3f0*/  IMAD.MOV R2, RZ, RZ, -R0 ;  /* 0x000000ffff027224 */ /* 0x000fe200078e0a00 */
[----:B------:R-:W-:Y:S01]  /*a400*/  LOP3.LUT R3, R10, R3, RZ, 0xc0, !PT ;  /* 0x000000030a037212 */ /* 0x000fe200078ec0ff */
[----:B------:R-:W-:Y:S02]  /*a410*/  IMAD R19, R24, R0, R19 ;  /* 0x0000000018137224 */ /* 0x000fe400078e0213 */
[----:B0-----:R-:W-:-:S04]  /*a420*/  IMAD R0, R2, R25, R13 ;  /* 0x0000001902007224 */ /* 0x001fc800078e020d */
[----:B------:R-:W-:Y:S01]  /*a430*/  IMAD R2, R0, R14, R3 ;  /* 0x0000000e00027224 */ /* 0x000fe200078e0203 */
[----:B----4-:R-:W-:Y:S01]  /*a440*/  ISETP.NE.AND P0, PT, R4, 0x1, PT ;  /* 0x000000010400780c */ /* 0x010fe20003f05270 */
[----:B------:R-:W-:-:S05]  /*a450*/  IMAD.MOV.U32 R4, RZ, RZ, 0x1 ;  /* 0x00000001ff047424 */ /* 0x000fca00078e00ff */
[----:B------:R-:W-:-:S07]  /*a460*/  PRMT R0, R4, 0x7610, R0 ;  /* 0x0000761004007816 */ /* 0x000fce0000000000 */
[----:B------:R-:W-:-:S04]  /*a470*/  @P0 IMAD R22, R15, R12, R20 ;  /* 0x0000000c0f160224 */ /* 0x000fc800078e0214 */
[----:B------:R-:W-:-:S05]  /*a480*/  IMAD R19, R19, R28, R22 ;  /* 0x0000001c13137224 */ /* 0x000fca00078e0216 */
[----:B------:R-:W-:Y:S02]  /*a490*/  SEL R22, R2, R19, !P0 ;  /* 0x0000001302167207 */ /* 0x000fe40004000000 */
[----:B------:R-:W-:Y:S01]  /*a4a0*/  SEL R19, R19, R2, !P0 ;  /* 0x0000000213137207 */ /* 0x000fe20004000000 */
[----:B------:R-:W-:-:S07]  /*a4b0*/  IMAD.MOV.U32 R2, RZ, RZ, R11 ;  /* 0x000000ffff027224 */ /* 0x000fce00078e000b */
.L_x_292:
[----:B------:R-:W-:Y:S02]  /*a4c0*/  LOP3.LUT P0, RZ, R0, 0xff, RZ, 0xc0, !PT ;  /* 0x000000ff00ff7812 */ /* 0x000fe4000780c0ff */
[----:B------:R-:W-:-:S11]  /*a4d0*/  LOP3.LUT R175, R175, 0x1, RZ, 0x3c, !PT ;  /* 0x00000001afaf7812 */ /* 0x000fd600078e3cff */
[----:B------:R-:W-:Y:S05]  /*a4e0*/  @P0 BRA `(.L_x_295) ;  /* 0xffffff7000b40947 */ /* 0x000fea000383ffff */
[----:B------:R-:W-:Y:S05]  /*a4f0*/  EXIT ;  /* 0x000000000000794d */ /* 0x000fea0003800000 */
.L_x_18:
[----:B------:R-:W-:-:S08]  /*a500*/  ISETP.NE.AND P0, PT, R5, RZ, PT ;  /* 0x000000ff0500720c */ /* 0x000fd00003f05270 */
[----:B0-----:R-:W0:-:S00]  /*a510*/  USETMAXREG.DEALLOC.CTAPOOL 0x28 ;  /* 0x00000028000079c8 */ /* 0x001e0000080e0500 */
[----:B------:R-:W-:Y:S05]  /*a520*/  @P0 EXIT ;  /* 0x000000000000094d */ /* 0x000fea0003800000 */
[----:B0-----:R-:W-:Y:S01]  /*a530*/  LOP3.LUT P0, RZ, R8, 0xff, RZ, 0xc0, !PT ;  /* 0x000000ff08ff7812 */ /* 0x001fe2000780c0ff */
[----:B------:R-:W-:Y:S02]  /*a540*/  IMAD.MOV.U32 R0, RZ, RZ, 0x1 ;  /* 0x00000001ff007424 */ /* 0x000fe400078e00ff */
[----:B------:R-:W-:-:S10]  /*a550*/  IMAD.MOV.U32 R8, RZ, RZ, RZ ;  /* 0x000000ffff087224 */ /* 0x000fd400078e00ff */
[----:B------:R-:W-:Y:S05]  /*a560*/  @!P0 BRA `(.L_x_296) ;  /* 0x0000000c003c8947 */ /* 0x000fea0003800000 */
[----:B------:R-:W0:Y:S01]  /*a570*/  S2R R7, SR_CgaCtaId ;  /* 0x0000000000077919 */ /* 0x000e220000008800 */
[----:B------:R-:W-:Y:S01]  /*a580*/  LOP3.LUT P0, RZ, R4, 0x1f, RZ, 0xc0, !PT ;  /* 0x0000001f04ff7812 */ /* 0x000fe2000780c0ff */
[----:B------:R-:W-:Y:S01]  /*a590*/  ULDC UR5, c[0x0][0x658] ;  /* 0x0001960000057ab9 */ /* 0x000fe20000000800 */
[----:B------:R-:W-:Y:S01]  /*a5a0*/  UMOV UR6, 0xffffffff ;  /* 0xffffffff00067882 */ /* 0x000fe20000000000 */
[----:B------:R-:W-:Y:S01]  /*a5b0*/  BSSY B0, `(.L_x_296) ;  /* 0x00000ca000007945 */ /* 0x000fe20003800000 */
[----:B------:R-:W-:Y:S01]  /*a5c0*/  USHF.L.U32 UR6, UR6, UR5, URZ ;  /* 0x0000000506067299 */ /* 0x000fe2000800063f */
[C---:B------:R-:W-:Y:S01]  /*a5d0*/  ISETP.NE.AND P2, PT, R3.reuse, RZ, PT ;  /* 0x000000ff0300720c */ /* 0x040fe20003f45270 */
[----:B------:R-:W-:Y:S01]  /*a5e0*/  IMAD.MOV.U32 R9, RZ, RZ, 0x1 ;  /* 0x00000001ff097424 */ /* 0x000fe200078e00ff */
[----:B------:R-:W-:Y:S01]  /*a5f0*/  ISETP.NE.OR P0, PT, R3, RZ, !P0 ;  /* 0x000000ff0300720c */ /* 0x000fe20004705670 */
[----:B------:R-:W-:Y:S01]  /*a600*/  IMAD.MOV.U32 R0, RZ, RZ, 0x1 ;  /* 0x00000001ff007424 */ /* 0x000fe200078e00ff */
[----:B------:R-:W-:Y:S01]  /*a610*/  LOP3.LUT R6, R16, 0x2, RZ, 0xfc, !PT ;  /* 0x0000000210067812 */ /* 0x000fe200078efcff */
[----:B------:R-:W-:Y:S01]  /*a620*/  IMAD.MOV.U32 R8, RZ, RZ, RZ ;  /* 0x000000ffff087224 */ /* 0x000fe200078e00ff */
[----:B------:R-:W-:Y:S01]  /*a630*/  ULDC UR4, c[0x0][0x600] ;  /* 0x0001800000047ab9 */ /* 0x000fe20000000800 */
[----:B------:R-:W-:Y:S01]  /*a640*/  UMOV UR7, 0x1 ;  /* 0x0000000100077882 */ /* 0x000fe20000000000 */
[----:B------:R-:W-:-:S02]  /*a650*/  UIADD3 UR19, UR40, 0x1, URZ ;  /* 0x0000000128137890 */ /* 0x000fc4000fffe03f */
[----:B------:R-:W-:Y:S02]  /*a660*/  UIADD3 UR15, UR4, -0x1, URZ ;  /* 0xffffffff040f7890 */ /* 0x000fe4000fffe03f */
[----:B------:R-:W-:Y:S02]  /*a670*/  USHF.L.U32 UR17, UR7, UR5, URZ ;  /* 0x0000000507117299 */ /* 0x000fe4000800063f */
[----:B------:R-:W-:Y:S01]  /*a680*/  ULOP3.LUT UR16, URZ, UR6, URZ, 0x33, !UPT ;  /* 0x000000063f107292 */ /* 0x000fe2000f8e333f */
[----:B------:R-:W-:Y:S01]  /*a690*/  ULDC.64 UR20, c[0x0][0x198] ;  /* 0x0000660000147ab9 */ /* 0x000fe20000000a00 */
[C---:B0-----:R-:W-:Y:S02]  /*a6a0*/  IMAD.SHL.U32 R10, R7.reuse, 0x40, RZ ;  /* 0x00000040070a7824 */ /* 0x041fe400078e00ff */
[----:B------:R-:W-:-:S03]  /*a6b0*/  IMAD.SHL.U32 R7, R7, 0x800, RZ ;  /* 0x0000080007077824 */ /* 0x000fc600078e00ff */
[----:B------:R-:W-:Y:S02]  /*a6c0*/  LOP3.LUT R10, R10, 0xc0, RZ, 0xc0, !PT ;  /* 0x000000c00a0a7812 */ /* 0x000fe400078ec0ff */
[----:B------:R-:W-:-:S07]  /*a6d0*/  LOP3.LUT R7, R7, 0x1800, RZ, 0xc0, !PT ;  /* 0x0000180007077812 */ /* 0x000fce00078ec0ff */
.L_x_308:
[----:B------:R-:W-:-:S03]  /*a6e0*/  UMOV UR4, 0xffffffff ;  /* 0xffffffff00047882 */ /* 0x000fc60000000000 */
[----:B------:R-:W-:Y:S05]  /*a6f0*/  BRA.DIV UR4, `(.L_x_297) ;  /* 0x0000001204e87947 */ /* 0x000fea000b800000 */
[----:B------:R-:W-:-:S13]  /*a700*/  ELECT P6, URZ, PT ;  /* 0x00000000003f782f */ /* 0x000fda00038c0000 */
.L_x_328:
[----:B------:R-:W0:Y:S01]  /*a710*/  LDC R3, c[0x0][0x28c] ;  /* 0x0000a300ff037b82 */ /* 0x000e220000000800 */
[----:B------:R-:W-:Y:S01]  /*a720*/  BSSY B1, `(.L_x_298) ;  /* 0x0000039000017945 */ /* 0x000fe20003800000 */
[----:B0-----:R-:W-:-:S13]  /*a730*/  ISETP.LT.OR P6, PT, R3, 0x1, !P6 ;  /* 0x000000010300780c */ /* 0x001fda00077c1670 */
[----:B------:R-:W-:Y:S05]  /*a740*/  @P6 BRA `(.L_x_299) ;  /* 0x0000000000d86947 */ /* 0x000fea0003800000 */
[----:B------:R-:W-:Y:S02]  /*a750*/  IMAD.SHL.U32 R19, R19, 0x40, RZ ;  /* 0x0000004013137824 */ /* 0x000fe400078e00ff */
[----:B------:R-:W-:Y:S02]  /*a760*/  IMAD R22, R22, 0x100, R10 ;  /* 0x0000010016167824 */ /* 0x000fe400078e020a */
[----:B------:R-:W-:Y:S02]  /*a770*/  IMAD.MOV.U32 R14, RZ, RZ, RZ ;  /* 0x000000ffff0e7224 */ /* 0x000fe400078e00ff */
[----:B------:R-:W-:Y:S02]  /*a780*/  IMAD.U32 R15, RZ, RZ, UR19 ;  /* 0x00000013ff0f7e24 */ /* 0x000fe4000f8e00ff */
[----:B------:R-:W-:Y:S02]  /*a790*/  IMAD.MOV.U32 R3, RZ, RZ, R0 ;  /* 0x000000ffff037224 */ /* 0x000fe400078e0000 */
[----:B------:R-:W-:-:S07]  /*a7a0*/  IMAD.MOV.U32 R4, RZ, RZ, R8 ;  /* 0x000000ffff047224 */ /* 0x000fce00078e0008 */
.L_x_303:
[----:B------:R-:W0:Y:S01]  /*a7b0*/  S2R R12, SR_CgaCtaId ;  /* 0x00000000000c7919 */ /* 0x000e220000008800 */
[----:B------:R-:W-:Y:S01]  /*a7c0*/  MOV R5, 0x400 ;  /* 0x0000040000057802 */ /* 0x000fe20000000f00 */
[----:B------:R-:W1:Y:S03]  /*a7d0*/  @!P2 LDC R11, c[0x0][0x500] ;  /* 0x00014000ff0bab82 */ /* 0x000e660000000800 */
[----:B0-----:R-:W-:Y:S02]  /*a7e0*/  LEA R13, R12, R5, 0x18 ;  /* 0x000000050c0d7211 */ /* 0x001fe400078ec0ff */
[----:B------:R-:W-:-:S03]  /*a7f0*/  SHF.L.U32 R5, R3, 0x1f, RZ ;  /* 0x0000001f03057819 */ /* 0x000fc600000006ff */
[----:B------:R-:W-:-:S04]  /*a800*/  IMAD R12, R4, 0x8, R13 ;  /* 0x00000008040c7824 */ /* 0x000fc800078e020d */
[----:B------:R-:W0:Y:S02]  /*a810*/  SYNCS.PHASECHK.TRANS64.TRYWAIT P1, [R12+URZ+0x58], R5 ;  /* 0x000058050c0075a7 */ /* 0x000e24000802017f */
[----:B01----:R-:W-:Y:S05]  /*a820*/  @!P1 BRA `(.L_x_300) ;  /* 0x0000001000bc9947 */ /* 0x003fea0003800000 */
.L_x_329:
[----:B0-----:R-:W-:Y:S01]  /*a830*/  PRMT R5, R6, 0x9910, RZ ;  /* 0x0000991006057816 */ /* 0x001fe200000000ff */
[----:B------:R0:W-:Y:S03]  /*a840*/  @!P2 SYNCS.ARRIVE.TRANS64 RZ, [R12+URZ], R11 ;  /* 0x0000000b0cffa9a7 */ /* 0x0001e6000800003f */
[----:B------:R-:W-:-:S13]  /*a850*/  ISETP.NE.AND P1, PT, R5, 0x2, PT ;  /* 0x000000020500780c */ /* 0x000fda0003f25270 */
[----:B0-----:R-:W-:Y:S05]  /*a860*/  @P1 BRA `(.L_x_301) ;  /* 0x0000000000041947 */ /* 0x001fea0003800000 */
[----:B------:R-:W-:Y:S01]  /*a870*/  BPT.TRAP 0x1 ;  /* 0x000000040000795c */ /* 0x000fe20000300000 */
.L_x_301:
[----:B------:R-:W-:Y:S05]  /*a880*/  @P0 BRA `(.L_x_302) ;  /* 0x0000000000040947 */ /* 0x000fea0003800000 */
[----:B------:R-:W-:Y:S01]  /*a890*/  BPT.TRAP 0x1 ;  /* 0x000000040000795c */ /* 0x000fe20000300000 */
.L_x_302:
[----:B------:R-:W-:Y:S01]  /*a8a0*/  IMAD R5, R4, 0x2000, R7 ;  /* 0x0000200004057824 */ /* 0x000fe200078e0207 */
[----:B------:R-:W-:Y:S01]  /*a8b0*/  R2UR UR9, R12 ;  /* 0x000000000c0972ca */ /* 0x000fe200000e0000 */
[C-C-:B------:R-:W-:Y:S01]  /*a8c0*/  IMAD R11, R4.reuse, 0x1000, R13.reuse ;  /* 0x00001000040b7824 */ /* 0x140fe200078e020d */
[----:B------:R-:W-:Y:S01]  /*a8d0*/  UIADD3 UR4, UP0, UR20, 0xf0, URZ ;  /* 0x000000f014047890 */ /* 0x000fe2000ff1e03f */
[----:B------:R-:W-:Y:S01]  /*a8e0*/  IMAD R5, R5, 0x2, R13 ;  /* 0x0000000205057824 */ /* 0x000fe200078e020d */
[----:B------:R-:W-:Y:S01]  /*a8f0*/  R2UR UR11, R19 ;  /* 0x00000000130b72ca */ /* 0x000fe200000e0000 */
[----:B------:R-:W-:Y:S01]  /*a900*/  VIADD R15, R15, 0xffffffff ;  /* 0xffffffff0f0f7836 */ /* 0x000fe20000000000 */
[----:B------:R-:W-:Y:S01]  /*a910*/  R2UR UR5, R11 ;  /* 0x000000000b0572ca */ /* 0x000fe200000e0000 */
[----:B------:R-:W-:Y:S01]  /*a920*/  UIADD3 UR22, UP1, UR20, 0x1f0, URZ ;  /* 0x000001f014167890 */ /* 0x000fe2000ff3e03f */
[----:B------:R-:W-:Y:S01]  /*a930*/  R2UR UR8, R5 ;  /* 0x00000000050872ca */ /* 0x000fe200000e0000 */
[----:B------:R-:W-:Y:S01]  /*a940*/  VIADD R4, R4, 0x1 ;  /* 0x0000000104047836 */ /* 0x000fe20000000000 */
[----:B------:R-:W-:Y:S01]  /*a950*/  R2UR UR10, R14 ;  /* 0x000000000e0a72ca */ /* 0x000fe200000e0000 */
[----:B------:R-:W-:Y:S01]  /*a960*/  UIADD3.X UR23, URZ, UR21, URZ, UP1, !UPT ;  /* 0x000000153f177290 */ /* 0x000fe20008ffe43f */
[----:B------:R-:W-:Y:S01]  /*a970*/  R2UR UR12, R2 ;  /* 0x00000000020c72ca */ /* 0x000fe200000e0000 */
[----:B------:R-:W-:Y:S01]  /*a980*/  UMOV UR6, 0x0 ;  /* 0x0000000000067882 */ /* 0x000fe20000000000 */
[----:B------:R-:W-:Y:S01]  /*a990*/  R2UR UR18, R22 ;  /* 0x00000000161272ca */ /* 0x000fe200000e0000 */
[----:B------:R-:W-:Y:S01]  /*a9a0*/  UMOV UR7, 0x10000000 ;  /* 0x1000000000077882 */ /* 0x000fe20000000000 */
[----:B------:R-:W-:Y:S01]  /*a9b0*/  ISETP.GT.AND P3, PT, R15, 0x1, PT ;  /* 0x000000010f00780c */ /* 0x000fe20003f64270 */
[----:B------:R-:W-:Y:S01]  /*a9c0*/  UMOV UR24, 0xf0000 ;  /* 0x000f000000187882 */ /* 0x000fe20000000000 */
[----:B------:R-:W-:Y:S01]  /*a9d0*/  ISETP.NE.AND P1, PT, R4, 0xb, PT ;  /* 0x0000000b0400780c */ /* 0x000fe20003f25270 */
[----:B------:R-:W-:Y:S01]  /*a9e0*/  UIADD3 UR13, UR5, 0x180, URZ ;  /* 0x00000180050d7890 */ /* 0x000fe2000fffe03f */
[----:B------:R-:W-:Y:S01]  /*a9f0*/  VIADD R14, R14, 0x20 ;  /* 0x000000200e0e7836 */ /* 0x000fe20000000000 */
[----:B------:R-:W-:Y:S01]  /*aa00*/  UIADD3.X UR5, URZ, UR21, URZ, UP0, !UPT ;  /* 0x000000153f057290 */ /* 0x000fe200087fe43f */
[----:B------:R-:W-:Y:S01]  /*aa10*/  SEL R12, RZ, 0x1, P1 ;  /* 0x00000001ff0c7807 */ /* 0x000fe20000800000 */
[----:B------:R-:W-:Y:S01]  /*aa20*/  UIADD3 UR14, UR8, 0xb180, URZ ;  /* 0x0000b180080e7890 */ /* 0x000fe2000fffe03f */
[----:B------:R-:W-:-:S02]  /*aa30*/  SEL R4, R4, RZ, P1 ;  /* 0x000000ff04047207 */ /* 0x000fc40000800000 */
[----:B------:R-:W-:Y:S01]  /*aa40*/  UMOV UR8, UR13 ;  /* 0x0000000d00087c82 */ /* 0x000fe20008000000 */
[----:B------:R-:W-:-:S03]  /*aa50*/  LOP3.LUT R3, R3, R12, RZ, 0x3c, !PT ;  /* 0x0000000c03037212 */ /* 0x000fc600078e3cff */
[----:B------:R0:W-:Y:S02]  /*aa60*/  UTMALDG.3D [UR8], [UR4], desc[UR6] ;  /* 0x00000608040075b4 */ /* 0x0001e40008011000 */
[----:B0-----:R-:W-:Y:S01]  /*aa70*/  UMOV UR8, UR14 ;  /* 0x0000000e00087c82 */ /* 0x001fe20008000000 */
[----:B------:R-:W-:Y:S02]  /*aa80*/  UMOV UR11, UR18 ;  /* 0x00000012000b7c82 */ /* 0x000fe40008000000 */
[----:B------:R0:W-:Y:S02]  /*aa90*/  UTMALDG.3D.MULTICAST [UR8], [UR22], UR24, desc[UR6] ;  /* 0x00000608160073b4 */ /* 0x0001e40008011818 */
[----:B0-----:R-:W-:Y:S05]  /*aaa0*/  @P3 BRA `(.L_x_303) ;  /* 0xfffffffc00403947 */ /* 0x001fea000383ffff */
.L_x_299:
[----:B------:R-:W-:Y:S05]  /*aab0*/  BSYNC B1 ;  /* 0x0000000000017941 */ /* 0x000fea0003800000 */
.L_x_298:
[----:B------:R-:W2:Y:S01]  /*aac0*/  LDL.64 R12, [R1] ;  /* 0x00000000010c7983 */ /* 0x000ea20000100a00 */
[----:B------:R-:W-:Y:S01]  /*aad0*/  LOP3.LUT P4, RZ, R9, 0xff, RZ, 0xc0, !PT ;  /* 0x000000ff09ff7812 */ /* 0x000fe2000788c0ff */
[----:B------:R-:W-:Y:S01]  /*aae0*/  VIADD R8, R8, UR40 ;  /* 0x0000002808087c36 */ /* 0x000fe20008000000 */
[----:B------:R-:W-:Y:S01]  /*aaf0*/  ULDC.64 UR4, c[0x0][0x650] ;  /* 0x0001940000047ab9 */ /* 0x000fe20000000a00 */
[----:B------:R-:W-:Y:S01]  /*ab00*/  IMAD.U32 R5, RZ, RZ, UR40 ;  /* 0x00000028ff057e24 */ /* 0x000fe2000f8e00ff */
[----:B------:R-:W-:Y:S01]  /*ab10*/  UISETP.GE.U32.AND UP0, UPT, UR40, 0xb, UPT ;  /* 0x0000000b2800788c */ /* 0x000fe2000bf06070 */
[----:B------:R-:W-:Y:S01]  /*ab20*/  BSSY B1, `(.L_x_304) ;  /* 0x0000070000017945 */ /* 0x000fe20003800000 */
[----:B------:R-:W-:Y:S01]  /*ab30*/  ISETP.GT.U32.AND P1, PT, R8, 0xa, PT ;  /* 0x0000000a0800780c */ /* 0x000fe20003f24070 */
[----:B------:R-:W-:Y:S01]  /*ab40*/  IMAD.MOV.U32 R19, RZ, RZ, -0x1 ;  /* 0xffffffffff137424 */ /* 0x000fe200078e00ff */
[----:B------:R-:W-:Y:S01]  /*ab50*/  PRMT R9, RZ, 0x7610, R9 ;  /* 0x00007610ff097816 */ /* 0x000fe20000000009 */
[----:B------:R-:W-:Y:S01]  /*ab60*/  IMAD.MOV.U32 R22, RZ, RZ, -0x1 ;  /* 0xffffffffff167424 */ /* 0x000fe200078e00ff */
[----:B------:R-:W-:-:S02]  /*ab70*/  ISETP.LT.U32.AND P1, PT, R5, 0xb, P1 ;  /* 0x0000000b0500780c */ /* 0x000fc40000f21070 */
[----:B------:R-:W-:Y:S01]  /*ab80*/  PLOP3.LUT P3, PT, PT, PT, UP0, 0x80, 0x0 ;  /* 0x000000000000781c */ /* 0x000fe20003f6f008 */
[----:B------:R-:W0:Y:S01]  /*ab90*/  @P4 S2R R3, SR_CgaCtaId ;  /* 0x0000000000034919 */ /* 0x000e220000008800 */
[----:B------:R-:W-:-:S04]  /*aba0*/  @P4 MOV R2, 0x400 ;  /* 0x0000040000024802 */ /* 0x000fc80000000f00 */
[----:B0-----:R-:W-:Y:S01]  /*abb0*/  @P4 LEA R4, R3, R2, 0x18 ;  /* 0x0000000203044211 */ /* 0x001fe200078ec0ff */
[----:B------:R-:W-:-:S03]  /*abc0*/  IMAD.WIDE.U32 R2, R8, -0x45d1745d, RZ ;  /* 0xba2e8ba308027825 */ /* 0x000fc600078e00ff */
[----:B------:R0:W-:Y:S01]  /*abd0*/  @P4 SYNCS.ARRIVE.TRANS64.A1T0 RZ, [R4+URZ+0xe8], RZ ;  /* 0x0000e8ff04ff49a7 */ /* 0x0001e2000810003f */
[----:B------:R-:W-:Y:S01]  /*abe0*/  IMAD.MOV.U32 R2, RZ, RZ, -0x1 ;  /* 0xffffffffff027424 */ /* 0x000fe200078e00ff */
[----:B------:R-:W-:Y:S02]  /*abf0*/  SHF.R.U32.HI R5, RZ, 0x3, R3 ;  /* 0x00000003ff057819 */ /* 0x000fe40000011603 */
[----:B------:R-:W-:-:S03]  /*ac00*/  SEL R3, RZ, 0x1, !P1 ;  /* 0x00000001ff037807 */ /* 0x000fc60004800000 */
[----:B------:R-:W-:Y:S01]  /*ac10*/  IMAD R8, R5, -0xb, R8 ;  /* 0xfffffff505087824 */ /* 0x000fe200078e0208 */
[----:B------:R-:W-:Y:S02]  /*ac20*/  LOP3.LUT R0, R0, R3, RZ, 0x3c, !PT ;  /* 0x0000000300007212 */ /* 0x000fe400078e3cff */
[----:B------:R-:W-:Y:S02]  /*ac30*/  PRMT R3, RZ, 0x7610, R3 ;  /* 0x00007610ff037816 */ /* 0x000fe40000000003 */
[----:B------:R-:W-:Y:S02]  /*ac40*/  @P3 LOP3.LUT R0, R0, 0x1, R5, 0x78, !PT ;  /* 0x0000000100003812 */ /* 0x000fe400078e7805 */
[----:B--2---:R-:W-:-:S04]  /*ac50*/  IADD3 R18, P4, R18, R12, RZ ;  /* 0x0000000c12127210 */ /* 0x004fc80007f9e0ff */
[----:B------:R-:W-:Y:S01]  /*ac60*/  ISETP.GE.U32.AND P1, PT, R18, UR4, PT ;  /* 0x0000000412007c0c */ /* 0x000fe2000bf26070 */
[----:B------:R-:W-:-:S05]  /*ac70*/  IMAD.X R17, R17, 0x1, R23, P4 ;  /* 0x0000000111117824 */ /* 0x000fca00020e0617 */
[----:B------:R-:W-:-:S13]  /*ac80*/  ISETP.GE.U32.AND.EX P1, PT, R17, UR5, PT, P1 ;  /* 0x0000000511007c0c */ /* 0x000fda000bf26110 */
[----:B0-----:R-:W-:Y:S05]  /*ac90*/  @P1 BRA `(.L_x_305) ;  /* 0x0000000400601947 */ /* 0x001fea0003800000 */
[----:B------:R-:W0:Y:S01]  /*aca0*/  S2R R12, SR_CTAID.X ;  /* 0x00000000000c7919 */ /* 0x000e220000002500 */
[----:B------:R-:W-:Y:S01]  /*acb0*/  ULDC.64 UR4, c[0x0][0x628] ;  /* 0x00018a0000047ab9 */ /* 0x000fe20000000a00 */
[----:B------:R-:W-:Y:S01]  /*acc0*/  ULDC UR7, c[0x0][0x630] ;  /* 0x00018c0000077ab9 */ /* 0x000fe20000000800 */
[----:B------:R-:W-:Y:S01]  /*acd0*/  ISETP.NE.U32.AND P1, PT, RZ, UR4, PT ;  /* 0x00000004ff007c0c */ /* 0x000fe2000bf25070 */
[----:B------:R-:W1:Y:S01]  /*ace0*/  S2R R13, SR_CTAID.Y ;  /* 0x00000000000d7919 */ /* 0x000e620000002600 */
[----:B------:R-:W-:Y:S01]  /*acf0*/  ULDC UR8, c[0x0][0x150] ;  /* 0x0000540000087ab9 */ /* 0x000fe20000000800 */
[----:B------:R-:W-:Y:S01]  /*ad00*/  IMAD.MOV.U32 R2, RZ, RZ, R18 ;  /* 0x000000ffff027224 */ /* 0x000fe200078e0012 */
[----:B------:R-:W-:Y:S01]  /*ad10*/  ISETP.NE.AND.EX P1, PT, RZ, UR5, PT, P1 ;  /* 0x00000005ff007c0c */ /* 0x000fe2000bf25310 */
[----:B------:R-:W-:Y:S01]  /*ad20*/  IMAD.MOV.U32 R3, RZ, RZ, R17 ;  /* 0x000000ffff037224 */ /* 0x000fe200078e0011 */
[----:B0-----:R-:W-:-:S11]  /*ad30*/  I2FP.F32.U32 R14, R12 ;  /* 0x0000000c000e7245 */ /* 0x001fd60000201000 */
[----:B------:R-:W-:Y:S05]  /*ad40*/  @!P1 BRA `(.L_x_306) ;  /* 0x0000000000289947 */ /* 0x000fea0003800000 */
[----:B------:R-:W-:Y:S02]  /*ad50*/  ULDC UR6, c[0x0][0x634] ;  /* 0x00018d0000067ab9 */ /* 0x000fe40000000800 */
[----:B------:R-:W-:-:S05]  /*ad60*/  IADD3 R3, P1, R18, UR6, RZ ;  /* 0x0000000612037c10 */ /* 0x000fca000ff3e0ff */
[----:B------:R-:W-:-:S04]  /*ad70*/  IMAD.X R11, RZ, RZ, R17, P1 ;  /* 0x000000ffff0b7224 */ /* 0x000fc800008e0611 */
[----:B------:R-:W-:-:S04]  /*ad80*/  IMAD.WIDE.U32 R4, R11, UR4, RZ ;  /* 0x000000040b047c25 */ /* 0x000fc8000f8e00ff */
[----:B------:R-:W-:-:S04]  /*ad90*/  IMAD.WIDE.U32 R4, P1, R3, UR5, R4 ;  /* 0x0000000503047c25 */ /* 0x000fc8000f820004 */
[----:B------:R-:W-:-:S04]  /*ada0*/  IMAD.WIDE.U32 R2, R3, UR4, RZ ;  /* 0x0000000403027c25 */ /* 0x000fc8000f8e00ff */
[----:B------:R-:W-:Y:S01]  /*adb0*/  IMAD.MOV.U32 R2, RZ, RZ, R5 ;  /* 0x000000ffff027224 */ /* 0x000fe200078e0005 */
[----:B------:R-:W-:Y:S01]  /*adc0*/  IADD3 RZ, P3, R3, R4, RZ ;  /* 0x0000000403ff7210 */ /* 0x000fe20007f7e0ff */
[----:B------:R-:W-:-:S04]  /*add0*/  IMAD.X R3, RZ, RZ, RZ, P1 ;  /* 0x000000ffff037224 */ /* 0x000fc800008e06ff */
[----:B------:R-:W-:-:S08]  /*ade0*/  IMAD.WIDE.U32.X R2, R11, UR5, R2, P3 ;  /* 0x000000050b027c25 */ /* 0x000fd000098e0402 */
.L_x_306:
[----:B------:R-:W0:Y:S01]  /*adf0*/  LDC R21, c[0x0][0x65c] ;  /* 0x00019700ff157b82 */ /* 0x000e220000000800 */
[--C-:B------:R-:W-:Y:S01]  /*ae00*/  SHF.R.U64 R11, R2, UR7, R3.reuse ;  /* 0x00000007020b7c19 */ /* 0x100fe20008001203 */
[----:B------:R-:W-:Y:S01]  /*ae10*/  FMUL R14, R14, UR8 ;  /* 0x000000080e0e7c20 */ /* 0x000fe20008400000 */
[----:B------:R-:W-:Y:S01]  /*ae20*/  SHF.R.U32.HI R2, RZ, UR7, R3 ;  /* 0x00000007ff027c19 */ /* 0x000fe20008011603 */
[----:B------:R-:W-:Y:S01]  /*ae30*/  ULDC UR6, c[0x0][0x154] ;  /* 0x0000550000067ab9 */ /* 0x000fe20000000800 */
[----:B------:R-:W-:Y:S01]  /*ae40*/  IADD3 R15, P1, RZ, -R11, RZ ;  /* 0x8000000bff0f7210 */ /* 0x000fe20007f3e0ff */
[----:B------:R-:W-:Y:S01]  /*ae50*/  ULDC.64 UR4, c[0x0][0x620] ;  /* 0x0001880000047ab9 */ /* 0x000fe20000000a00 */
[----:B-1----:R-:W-:Y:S01]  /*ae60*/  I2FP.F32.U32 R3, R13 ;  /* 0x0000000d00037245 */ /* 0x002fe20000201000 */
[----:B------:R-:W1:Y:S01]  /*ae70*/  LDC R19, c[0x0][0x144] ;  /* 0x00005100ff137b82 */ /* 0x000e620000000800 */
[----:B------:R-:W2:Y:S01]  /*ae80*/  F2I.U32.TRUNC.NTZ R14, R14 ;  /* 0x0000000e000e7305 */ /* 0x000ea2000020f000 */
[----:B------:R-:W-:-:S02]  /*ae90*/  IMAD.X R2, RZ, RZ, ~R2, P1 ;  /* 0x000000ffff027224 */ /* 0x000fc400008e0e02 */
[----:B------:R-:W-:Y:S01]  /*aea0*/  FMUL R4, R3, UR6 ;  /* 0x0000000603047c20 */ /* 0x000fe20008400000 */
[----:B------:R-:W-:Y:S01]  /*aeb0*/  IMAD.MOV.U32 R3, RZ, RZ, R17 ;  /* 0x000000ffff037224 */ /* 0x000fe200078e0011 */
[----:B------:R-:W-:Y:S01]  /*aec0*/  ULDC.64 UR6, c[0x0][0x640] ;  /* 0x0001900000067ab9 */ /* 0x000fe20000000a00 */
[----:B------:R-:W-:Y:S01]  /*aed0*/  IMAD R2, R2, UR4, RZ ;  /* 0x0000000402027c24 */ /* 0x000fe2000f8e02ff */
[----:B------:R-:W3:Y:S01]  /*aee0*/  LDC R20, c[0x0][0x148] ;  /* 0x00005200ff147b82 */ /* 0x000ee20000000800 */
[----:B------:R-:W-:Y:S01]  /*aef0*/  ISETP.NE.U32.AND P1, PT, RZ, UR6, PT ;  /* 0x00000006ff007c0c */ /* 0x000fe2000bf25070 */
[----:B------:R-:W4:Y:S01]  /*af00*/  F2I.U32.TRUNC.NTZ R4, R4 ;  /* 0x0000000400047305 */ /* 0x000f22000020f000 */
[----:B------:R-:W-:Y:S02]  /*af10*/  IMAD R5, R15, UR5, R2 ;  /* 0x000000050f057c24 */ /* 0x000fe4000f8e0202 */
[----:B------:R-:W-:Y:S01]  /*af20*/  IMAD.MOV.U32 R2, RZ, RZ, R18 ;  /* 0x000000ffff027224 */ /* 0x000fe200078e0012 */
[----:B------:R-:W-:-:S02]  /*af30*/  ISETP.NE.AND.EX P1, PT, RZ, UR7, PT, P1 ;  /* 0x00000007ff007c0c */ /* 0x000fc4000bf25310 */
[----:B0-----:R-:W-:Y:S01]  /*af40*/  ISETP.NE.AND P4, PT, R21, 0x1, PT ;  /* 0x000000011500780c */ /* 0x001fe20003f85270 */
[----:B------:R-:W-:Y:S01]  /*af50*/  IMAD.WIDE.U32 R2, R15, UR4, R2 ;  /* 0x000000040f027c25 */ /* 0x000fe2000f8e0002 */
[----:B------:R-:W-:-:S03]  /*af60*/  ULDC UR4, c[0x0][0x618] ;  /* 0x0001860000047ab9 */ /* 0x000fc60000000800 */
[----:B--2---:R-:W-:Y:S02]  /*af70*/  IMAD.MOV R14, RZ, RZ, -R14 ;  /* 0x000000ffff0e7224 */ /* 0x004fe400078e0a0e */
[----:B------:R-:W-:Y:S02]  /*af80*/  IMAD.IADD R3, R3, 0x1, R5 ;  /* 0x0000000103037824 */ /* 0x000fe400078e0205 */
[----:B-1----:R-:W-:-:S03]  /*af90*/  IMAD R12, R19, R14, R12 ;  /* 0x0000000e130c7224 */ /* 0x002fc600078e020c */
[--C-:B------:R-:W-:Y:S01]  /*afa0*/  SHF.R.U64 R14, R2, UR4, R3.reuse ;  /* 0x00000004020e7c19 */ /* 0x100fe20008001203 */
[----:B----4-:R-:W-:Y:S01]  /*afb0*/  IMAD.MOV R2, RZ, RZ, -R4 ;  /* 0x000000ffff027224 */ /* 0x010fe200078e0a04 */
[----:B------:R-:W-:Y:S01]  /*afc0*/  SHF.R.U32.HI R3, RZ, UR4, R3 ;  /* 0x00000004ff037c19 */ /* 0x000fe20008011603 */
[----:B------:R-:W-:Y:S02]  /*afd0*/  ULDC UR4, c[0x0][0x608] ;  /* 0x0001820000047ab9 */ /* 0x000fe40000000800 */
[----:B---3--:R-:W-:Y:S01]  /*afe0*/  @P4 IMAD R12, R20, R2, R13 ;  /* 0x00000002140c4224 */ /* 0x008fe200078e020d */
[--C-:B------:R-:W-:Y:S02]  /*aff0*/  SHF.R.U64 R19, R14, UR4, R3.reuse ;  /* 0x000000040e137c19 */ /* 0x100fe40008001203 */
[----:B------:R-:W-:Y:S01]  /*b000*/  SHF.R.U32.HI R2, RZ, UR4, R3 ;  /* 0x00000004ff027c19 */ /* 0x000fe20008011603 */
[----:B------:R-:W-:-:S03]  /*b010*/  ULDC UR4, c[0x0][0x658] ;  /* 0x0001960000047ab9 */ /* 0x000fc60000000800 */
[--C-:B------:R-:W-:Y:S02]  /*b020*/  SHF.R.U64 R13, R19, UR4, R2.reuse ;  /* 0x00000004130d7c19 */ /* 0x100fe40008001202 */
[----:B------:R-:W-:-:S03]  /*b030*/  SHF.R.U32.HI R2, RZ, UR4, R2 ;  /* 0x00000004ff027c19 */ /* 0x000fc60008011602 */
[----:B------:R-:W-:Y:S02]  /*b040*/  IMAD.MOV.U32 R4, RZ, RZ, R13 ;  /* 0x000000ffff047224 */ /* 0x000fe400078e000d */
[----:B------:R-:W-:Y:S01]  /*b050*/  IMAD.MOV.U32 R3, RZ, RZ, R2 ;  /* 0x000000ffff037224 */ /* 0x000fe200078e0002 */
[----:B------:R-:W-:Y:S06]  /*b060*/  @!P1 BRA `(.L_x_307) ;  /* 0x00000000002c9947 */ /* 0x000fec0003800000 */
        /* <DEDUP_REMOVED lines=9> */
[----:B------:R-:W-:-:S04]  /*b100*/  IMAD.WIDE.U32.X R2, R15, UR7, R2, P3 ;  /* 0x000000070f027c25 */ /* 0x000fc800098e0402 */
[----:B------:R-:W-:-:S07]  /*b110*/  IMAD.MOV.U32 R4, RZ, RZ, R2 ;  /* 0x000000ffff047224 */ /* 0x000fce00078e0002 */
.L_x_307:
[----:B------:R-:W-:Y:S01]  /*b120*/  ULDC UR4, c[0x0][0x648] ;  /* 0x0001920000047ab9 */ /* 0x000fe20000000800 */
[----:B------:R-:W-:Y:S01]  /*b130*/  LOP3.LUT R2, R19, UR16, RZ, 0xc0, !PT ;  /* 0x0000001013027c12 */ /* 0x000fe2000f8ec0ff */
[----:B------:R-:W-:Y:S01]  /*b140*/  ULDC UR5, c[0x0][0x610] ;  /* 0x0001840000057ab9 */ /* 0x000fe20000000800 */
[----:B------:R-:W-:Y:S01]  /*b150*/  SHF.R.U64 R3, R4, UR4, R3 ;  /* 0x0000000404037c19 */ /* 0x000fe20008001203 */
[----:B------:R-:W-:Y:S01]  /*b160*/  ULDC UR4, c[0x0][0x638] ;  /* 0x00018e0000047ab9 */ /* 0x000fe20000000800 */
[----:B------:R-:W-:-:S03]  /*b170*/  LOP3.LUT R14, R14, UR15, RZ, 0xc0, !PT ;  /* 0x0000000f0e0e7c12 */ /* 0x000fc6000f8ec0ff */
[----:B------:R-:W-:Y:S02]  /*b180*/  IMAD.MOV R4, RZ, RZ, -R3 ;  /* 0x000000ffff047224 */ /* 0x000fe400078e0a03 */
[----:B------:R-:W-:Y:S02]  /*b190*/  IMAD R3, R3, UR17, R2 ;  /* 0x0000001103037c24 */ /* 0x000fe4000f8e0202 */
[----:B------:R-:W-:Y:S01]  /*b1a0*/  IMAD R13, R4, UR4, R13 ;  /* 0x00000004040d7c24 */ /* 0x000fe2000f8e020d */
[----:B------:R-:W-:Y:S01]  /*b1b0*/  ULDC UR4, c[0x0][0x600] ;  /* 0x0001800000047ab9 */ /* 0x000fe20000000800 */
[----:B------:R-:W-:Y:S02]  /*b1c0*/  IMAD R12, R3, UR5, R12 ;  /* 0x00000005030c7c24 */ /* 0x000fe4000f8e020c */
[----:B------:R-:W-:Y:S02]  /*b1d0*/  IMAD R13, R13, UR4, R14 ;  /* 0x000000040d0d7c24 */ /* 0x000fe4000f8e020e */
[----:B------:R-:W-:-:S02]  /*b1e0*/  IMAD.MOV.U32 R3, RZ, RZ, 0x1 ;  /* 0x00000001ff037424 */ /* 0x000fc400078e00ff */
[----:B------:R-:W-:Y:S01]  /*b1f0*/  IMAD.MOV.U32 R2, RZ, RZ, R11 ;  /* 0x000000ffff027224 */ /* 0x000fe200078e000b */
[----:B------:R-:W-:Y:S02]  /*b200*/  SEL R22, R13, R12, !P4 ;  /* 0x0000000c0d167207 */ /* 0x000fe40006000000 */
[----:B------:R-:W-:-:S07]  /*b210*/  SEL R19, R12, R13, !P4 ;  /* 0x0000000d0c137207 */ /* 0x000fce0006000000 */
.L_x_305:
[----:B------:R-:W-:Y:S05]  /*b220*/  BSYNC B1 ;  /* 0x0000000000017941 */ /* 0x000fea0003800000 */
.L_x_304:
[----:B------:R-:W-:-:S13]  /*b230*/  LOP3.LUT P1, RZ, R3, 0xff, RZ, 0xc0, !PT ;  /* 0x000000ff03ff7812 */ /* 0x000fda000782c0ff */
[----:B------:R-:W-:Y:S05]  /*b240*/  @P1 BRA `(.L_x_308) ;  /* 0xfffffff400241947 */ /* 0x000fea000383ffff */
[----:B------:R-:W-:Y:S05]  /*b250*/  BSYNC B0 ;  /* 0x0000000000007941 */ /* 0x000fea0003800000 */
.L_x_296:
[----:B------:R-:W-:-:S03]  /*b260*/  UMOV UR4, 0xffffffff ;  /* 0xffffffff00047882 */ /* 0x000fc60000000000 */
[----:B------:R-:W-:Y:S05]  /*b270*/  BRA.DIV UR4, `(.L_x_309) ;  /* 0x0000000a043c7947 */ /* 0x000fea000b800000 */
[----:B------:R-:W-:-:S13]  /*b280*/  ELECT P6, URZ, PT ;  /* 0x00000000003f782f */ /* 0x000fda00038c0000 */
.L_x_332:
[----:B------:R-:W-:Y:S04]  /*b290*/  BSSY B0, `(.L_x_310) ;  /* 0x000006a000007945 */ /* 0x000fe80003800000 */
[----:B------:R-:W-:Y:S05]  /*b2a0*/  @!P6 BRA `(.L_x_311) ;  /* 0x0000000400a0e947 */ /* 0x000fea0003800000 */
[----:B------:R-:W-:-:S04]  /*b2b0*/  LOP3.LUT R16, R16, 0x2, RZ, 0xfc, !PT ;  /* 0x0000000210107812 */ /* 0x000fc800078efcff */
[----:B------:R-:W-:-:S13]  /*b2c0*/  ISETP.NE.AND P0, PT, R16, 0x3, PT ;  /* 0x000000031000780c */ /* 0x000fda0003f05270 */
[----:B------:R-:W-:Y:S05]  /*b2d0*/  @!P0 BRA `(.L_x_312) ;  /* 0x0000000000048947 */ /* 0x000fea0003800000 */
[----:B------:R-:W-:Y:S01]  /*b2e0*/  BPT.TRAP 0x1 ;  /* 0x000000040000795c */ /* 0x000fe20000300000 */
.L_x_312:
[----:B------:R-:W0:Y:S01]  /*b2f0*/  S2R R3, SR_CgaCtaId ;  /* 0x0000000000037919 */ /* 0x000e220000008800 */
[----:B------:R-:W-:-:S04]  /*b300*/  MOV R2, 0x400 ;  /* 0x0000040000027802 */ /* 0x000fc80000000f00 */
[----:B0-----:R-:W-:Y:S02]  /*b310*/  LEA R3, R3, R2, 0x18 ;  /* 0x0000000203037211 */ /* 0x001fe400078ec0ff */
[----:B------:R-:W-:-:S03]  /*b320*/  SHF.L.U32 R2, R0, 0x1f, RZ ;  /* 0x0000001f00027819 */ /* 0x000fc600000006ff */
[----:B------:R-:W-:-:S04]  /*b330*/  VIADD R3, R3, 0x58 ;  /* 0x0000005803037836 */ /* 0x000fc80000000000 */
[C---:B------:R-:W-:Y:S02]  /*b340*/  IMAD R7, R8.reuse, 0x8, R3 ;  /* 0x0000000808077824 */ /* 0x040fe400078e0203 */
[----:B------:R-:W-:Y:S02]  /*b350*/  VIADD R8, R8, 0x1 ;  /* 0x0000000108087836 */ /* 0x000fe40000000000 */
[----:B------:R-:W0:Y:S03]  /*b360*/  SYNCS.PHASECHK.TRANS64.TRYWAIT P0, [R7+URZ], R2 ;  /* 0x00000002070075a7 */ /* 0x000e26000800017f */
[----:B------:R-:W-:-:S04]  /*b370*/  ISETP.NE.AND P1, PT, R8, 0xb, PT ;  /* 0x0000000b0800780c */ /* 0x000fc80003f25270 */
[----:B------:R-:W-:Y:S02]  /*b380*/  SEL R5, RZ, 0x1, P1 ;  /* 0x00000001ff057807 */ /* 0x000fe40000800000 */
[----:B------:R-:W-:Y:S02]  /*b390*/  SEL R8, R8, RZ, P1 ;  /* 0x000000ff08087207 */ /* 0x000fe40000800000 */
[----:B------:R-:W-:-:S03]  /*b3a0*/  LOP3.LUT R5, R0, R5, RZ, 0x3c, !PT ;  /* 0x0000000500057212 */ /* 0x000fc600078e3cff */
[----:B------:R-:W-:Y:S01]  /*b3b0*/  IMAD R9, R8, 0x8, R3 ;  /* 0x0000000808097824 */ /* 0x000fe200078e0203 */
[----:B------:R-:W-:Y:S01]  /*b3c0*/  SHF.L.U32 R4, R5, 0x1f, RZ ;  /* 0x0000001f05047819 */ /* 0x000fe200000006ff */
[----:B0-----:R-:W-:Y:S06]  /*b3d0*/  @!P0 BRA `(.L_x_313) ;  /* 0x0000000800048947 */ /* 0x001fec0003800000 */
.L_x_333:
[----:B------:R-:W1:Y:S01]  /*b3e0*/  SYNCS.PHASECHK.TRANS64.TRYWAIT P0, [R9+URZ], R4 ;  /* 0x00000004090075a7 */ /* 0x000e62000800017f */
[----:B------:R-:W-:-:S05]  /*b3f0*/  VIADD R0, R8, 0x1 ;  /* 0x0000000108007836 */ /* 0x000fca0000000000 */
[----:B------:R-:W-:-:S04]  /*b400*/  ISETP.NE.AND P1, PT, R0, 0xb, PT ;  /* 0x0000000b0000780c */ /* 0x000fc80003f25270 */
[----:B0-----:R-:W-:Y:S02]  /*b410*/  SEL R2, RZ, 0x1, P1 ;  /* 0x00000001ff027807 */ /* 0x001fe40000800000 */
[----:B------:R-:W-:Y:S02]  /*b420*/  SEL R0, R0, RZ, P1 ;  /* 0x000000ff00007207 */ /* 0x000fe40000800000 */
[----:B------:R-:W-:-:S03]  /*b430*/  LOP3.LUT R7, R5, R2, RZ, 0x3c, !PT ;  /* 0x0000000205077212 */ /* 0x000fc600078e3cff */
[----:B------:R-:W-:Y:S01]  /*b440*/  IMAD R6, R0, 0x8, R3 ;  /* 0x0000000800067824 */ /* 0x000fe200078e0203 */
[----:B------:R-:W-:Y:S01]  /*b450*/  SHF.L.U32 R5, R7, 0x1f, RZ ;  /* 0x0000001f07057819 */ /* 0x000fe200000006ff */
[----:B-1----:R-:W-:Y:S06]  /*b460*/  @!P0 BRA `(.L_x_314) ;  /* 0x0000000400f48947 */ /* 0x002fec0003800000 */
.L_x_334:
[----:B------:R-:W1:Y:S01]  /*b470*/  SYNCS.PHASECHK.TRANS64.TRYWAIT P0, [R6+URZ], R5 ;  /* 0x00000005060075a7 */ /* 0x000e62000800017f */
[----:B------:R-:W-:-:S05]  /*b480*/  VIADD R0, R0, 0x1 ;  /* 0x0000000100007836 */ /* 0x000fca0000000000 */
[----:B------:R-:W-:-:S04]  /*b490*/  ISETP.NE.AND P1, PT, R0, 0xb, PT ;  /* 0x0000000b0000780c */ /* 0x000fc80003f25270 */
[----:B------:R-:W-:Y:S02]  /*b4a0*/  SEL R2, RZ, 0x1, P1 ;  /* 0x00000001ff027807 */ /* 0x000fe40000800000 */
[----:B------:R-:W-:Y:S02]  /*b4b0*/  SEL R0, R0, RZ, P1 ;  /* 0x000000ff00007207 */ /* 0x000fe40000800000 */
[----:B------:R-:W-:-:S03]  /*b4c0*/  LOP3.LUT R7, R7, R2, RZ, 0x3c, !PT ;  /* 0x0000000207077212 */ /* 0x000fc600078e3cff */
[----:B0-----:R-:W-:Y:S01]  /*b4d0*/  IMAD R9, R0, 0x8, R3 ;  /* 0x0000000800097824 */ /* 0x001fe200078e0203 */
[----:B------:R-:W-:Y:S01]  /*b4e0*/  SHF.L.U32 R4, R7, 0x1f, RZ ;  /* 0x0000001f07047819 */ /* 0x000fe200000006ff */
[----:B-1----:R-:W-:Y:S06]  /*b4f0*/  @!P0 BRA `(.L_x_315) ;  /* 0x0000000400e48947 */ /* 0x002fec0003800000 */
.L_x_335:
        /* <DEDUP_REMOVED lines=9> */
.L_x_336:
        /* <DEDUP_REMOVED lines=9> */
.L_x_337:
        /* <DEDUP_REMOVED lines=9> */
.L_x_338:
        /* <DEDUP_REMOVED lines=9> */
.L_x_339:
        /* <DEDUP_REMOVED lines=9> */
.L_x_340:
        /* <DEDUP_REMOVED lines=9> */
.L_x_341:
[----:B------:R-:W1:Y:S01]  /*b860*/  SYNCS.PHASECHK.TRANS64.TRYWAIT P0, [R9+URZ], R4 ;  /* 0x00000004090075a7 */ /* 0x000e62000800017f */
[----:B------:R-:W-:-:S05]  /*b870*/  VIADD R0, R0, 0x1 ;  /* 0x0000000100007836 */ /* 0x000fca0000000000 */
[----:B------:R-:W-:-:S04]  /*b880*/  ISETP.NE.AND P1, PT, R0, 0xb, PT ;  /* 0x0000000b0000780c */ /* 0x000fc80003f25270 */
[----:B------:R-:W-:Y:S02]  /*b890*/  SEL R2, RZ, 0x1, P1 ;  /* 0x00000001ff027807 */ /* 0x000fe40000800000 */
[----:B------:R-:W-:Y:S02]  /*b8a0*/  SEL R0, R0, RZ, P1 ;  /* 0x000000ff00007207 */ /* 0x000fe40000800000 */
[----:B------:R-:W-:Y:S01]  /*b8b0*/  LOP3.LUT R2, R7, R2, RZ, 0x3c, !PT ;  /* 0x0000000207027212 */ /* 0x000fe200078e3cff */
[----:B-1----:R-:W-:Y:S06]  /*b8c0*/  @!P0 BRA `(.L_x_322) ;  /* 0x00000004007c8947 */ /* 0x002fec0003800000 */
.L_x_342:
[----:B------:R-:W-:Y:S01]  /*b8d0*/  IMAD R3, R0, 0x8, R3 ;  /* 0x0000000800037824 */ /* 0x000fe200078e0203 */
[----:B------:R-:W-:-:S07]  /*b8e0*/  SHF.L.U32 R0, R2, 0x1f, RZ ;  /* 0x0000001f02007819 */ /* 0x000fce00000006ff */
.L_x_323:
[----:B--2---:R2:W3:Y:S02]  /*b8f0*/  SYNCS.PHASECHK.TRANS64.TRYWAIT P0, [R3+URZ], R0 ;  /* 0x00000000030075a7 */ /* 0x0044e4000800017f */
[----:B---3--:R-:W-:Y:S05]  /*b900*/  @!P0 NANOSLEEP.SYNCS 0x989680 ;  /* 0x009896800000895d */ /* 0x008fea0003900000 */
[----:B------:R-:W3:Y:S02]  /*b910*/  @!P0 SYNCS.PHASECHK.TRANS64 P0, [R3+URZ], R0 ;  /* 0x00000000030085a7 */ /* 0x000ee4000800007f */
[----:B---3--:R-:W-:Y:S05]  /*b920*/  @!P0 BRA `(.L_x_323) ;  /* 0xfffffffc00f08947 */ /* 0x008fea000383ffff */
.L_x_311:
[----:B------:R-:W-:Y:S05]  /*b930*/  BSYNC B0 ;  /* 0x0000000000007941 */ /* 0x000fea0003800000 */
.L_x_310:
[----:B------:R-:W-:Y:S05]  /*b940*/  EXIT ;  /* 0x000000000000794d */ /* 0x000fea0003800000 */
.L_x_20:
[----:B-1----:R1:W2:Y:S02]  /*b950*/  SYNCS.PHASECHK.TRANS64.TRYWAIT P0, [R161+URZ], R0 ;  /* 0x00000000a10075a7 */ /* 0x0022a4000800017f */
[----:B--2---:R-:W-:Y:S05]  /*b960*/  @!P0 NANOSLEEP.SYNCS 0x989680 ;  /* 0x009896800000895d */ /* 0x004fea0003900000 */
[----:B------:R-:W2:Y:S02]  /*b970*/  @!P0 SYNCS.PHASECHK.TRANS64 P0, [R161+URZ], R0 ;  /* 0x00000000a10085a7 */ /* 0x000ea4000800007f */
[----:B--2---:R-:W-:Y:S05]  /*b980*/  @!P0 BRA `(.L_x_20) ;  /* 0xfffffffc00f08947 */ /* 0x004fea000383ffff */
[----:B------:R-:W-:Y:S05]  /*b990*/  BRA `(.L_x_324) ;  /* 0xffffff5c009c7947 */ /* 0x000fea000383ffff */
.L_x_25:
[----:B--2---:R2:W3:Y:S02]  /*b9a0*/  SYNCS.PHASECHK.TRANS64.TRYWAIT P1, [R3+URZ], R0 ;  /* 0x00000000030075a7 */ /* 0x0044e4000802017f */
[----:B---3--:R-:W-:Y:S05]  /*b9b0*/  @!P1 NANOSLEEP.SYNCS 0x989680 ;  /* 0x009896800000995d */ /* 0x008fea0003900000 */
[----:B------:R-:W3:Y:S02]  /*b9c0*/  @!P1 SYNCS.PHASECHK.TRANS64 P1, [R3+URZ], R0 ;  /* 0x00000000030095a7 */ /* 0x000ee4000802007f */
[----:B---3--:R-:W-:Y:S05]  /*b9d0*/  @!P1 BRA `(.L_x_25) ;  /* 0xfffffffc00f09947 */ /* 0x008fea000383ffff */
[----:B------:R-:W-:Y:S05]  /*b9e0*/  BRA `(.L_x_24) ;  /* 0xffffff6000087947 */ /* 0x000fea000383ffff */
.L_x_30:
[----:B--2---:R-:W-:-:S04]  /*b9f0*/  IMAD.U32 R5, RZ, RZ, UR4 ;  /* 0x00000004ff057e24 */ /* 0x004fc8000f8e00ff */
[----:B------:R2:W3:Y:S03]  /*ba00*/  SYNCS.PHASECHK.TRANS64.TRYWAIT P1, [R5+URZ], R4 ;  /* 0x00000004050075a7 */ /* 0x0004e6000802017f */
[----:B---3--:R-:W-:Y:S05]  /*ba10*/  @!P1 NANOSLEEP.SYNCS 0x989680 ;  /* 0x009896800000995d */ /* 0x008fea0003900000 */
[----:B------:R-:W3:Y:S02]  /*ba20*/  @!P1 SYNCS.PHASECHK.TRANS64 P1, [R5+URZ], R4 ;  /* 0x00000004050095a7 */ /* 0x000ee4000802007f */
[----:B---3--:R-:W-:Y:S05]  /*ba30*/  @!P1 BRA `(.L_x_30) ;  /* 0xfffffffc00ec9947 */ /* 0x008fea000383ffff */
[----:B------:R-:W-:Y:S05]  /*ba40*/  BRA `(.L_x_29) ;  /* 0xffffff60009c7947 */ /* 0x000fea000383ffff */
.L_x_36:
[----:B-1----:R1:W2:Y:S02]  /*ba50*/  SYNCS.PHASECHK.TRANS64.TRYWAIT P0, [R161+URZ+0x10], R0 ;  /* 0x00001000a10075a7 */ /* 0x0022a4000800017f */
[----:B--2---:R-:W-:Y:S05]  /*ba60*/  @!P0 NANOSLEEP.SYNCS 0x989680 ;  /* 0x009896800000895d */ /* 0x004fea0003900000 */
[----:B------:R-:W2:Y:S02]  /*ba70*/  @!P0 SYNCS.PHASECHK.TRANS64 P0, [R161+URZ+0x10], R0 ;  /* 0x00001000a10085a7 */ /* 0x000ea4000800007f */
[----:B--2---:R-:W-:Y:S05]  /*ba80*/  @!P0 BRA `(.L_x_36) ;  /* 0xfffffffc00f08947 */ /* 0x004fea000383ffff */
[----:B------:R-:W-:Y:S05]  /*ba90*/  BRA `(.L_x_325) ;  /* 0xffffff6400ac7947 */ /* 0x000fea000383ffff */
.L_x_297:
[----:B------:R-:W-:Y:S01]  /*baa0*/  BSSY B1, `(.L_x_326) ;  /* 0x0000006000017945 */ /* 0x000fe20003800000 */
[----:B------:R-:W-:-:S07]  /*bab0*/  IMAD.MOV.U32 R15, RZ, RZ, -0x1 ;  /* 0xffffffffff0f7424 */ /* 0x000fce00078e00ff */
[----:B-----5:R-:W-:Y:S05]  /*bac0*/  WARPSYNC.COLLECTIVE R15, `(.L_x_327) ;  /* 0x000000000f0c7348 */ /* 0x020fea0003c00000 */
[----:B------:R-:W-:Y:S02]  /*bad0*/  ELECT P6, UR62, PT ;  /* 0x00000000003e782f */ /* 0x000fe400038c0000 */
[----:B------:R-:W-:Y:S01]  /*bae0*/  MOV R14, UR62 ;  /* 0x0000003e000e7c02 */ /* 0x000fe20008000f00 */
[----:B-----5:R-:W-:Y:S10]  /*baf0*/  ENDCOLLECTIVE ;  /* 0x000000000000791b */ /* 0x020ff40003800000 */
.L_x_327:
[----:B------:R-:W-:Y:S05]  /*bb00*/  BSYNC B1 ;  /* 0x0000000000017941 */ /* 0x000fea0003800000 */
.L_x_326:
[----:B------:R-:W-:Y:S05]  /*bb10*/  BRA `(.L_x_328) ;  /* 0xffffffe800fc7947 */ /* 0x000fea000383ffff */
.L_x_300:
[----:B0-----:R0:W1:Y:S02]  /*bb20*/  SYNCS.PHASECHK.TRANS64.TRYWAIT P1, [R12+URZ+0x58], R5 ;  /* 0x000058050c0075a7 */ /* 0x001064000802017f */
[----:B-1----:R-:W-:Y:S05]  /*bb30*/  @!P1 NANOSLEEP.SYNCS 0x989680 ;  /* 0x009896800000995d */ /* 0x002fea0003900000 */
[----:B------:R-:W1:Y:S02]  /*bb40*/  @!P1 SYNCS.PHASECHK.TRANS64 P1, [R12+URZ+0x58], R5 ;  /* 0x000058050c0095a7 */ /* 0x000e64000802007f */
[----:B-1----:R-:W-:Y:S05]  /*bb50*/  @!P1 BRA `(.L_x_300) ;  /* 0xfffffffc00f09947 */ /* 0x002fea000383ffff */
[----:B------:R-:W-:Y:S05]  /*bb60*/  BRA `(.L_x_329) ;  /* 0xffffffec00307947 */ /* 0x000fea000383ffff */
.L_x_309:
[----:B------:R-:W-:Y:S01]  /*bb70*/  BSSY B0, `(.L_x_330) ;  /* 0x0000006000007945 */ /* 0x000fe20003800000 */
[----:B------:R-:W-:-:S07]  /*bb80*/  IMAD.MOV.U32 R15, RZ, RZ, -0x1 ;  /* 0xffffffffff0f7424 */ /* 0x000fce00078e00ff */
[----:B-----5:R-:W-:Y:S05]  /*bb90*/  WARPSYNC.COLLECTIVE R15, `(.L_x_331) ;  /* 0x000000000f0c7348 */ /* 0x020fea0003c00000 */
[----:B------:R-:W-:Y:S02]  /*bba0*/  ELECT P6, UR62, PT ;  /* 0x00000000003e782f */ /* 0x000fe400038c0000 */
[----:B------:R-:W-:Y:S01]  /*bbb0*/  MOV R14, UR62 ;  /* 0x0000003e000e7c02 */ /* 0x000fe20008000f00 */
[----:B-----5:R-:W-:Y:S10]  /*bbc0*/  ENDCOLLECTIVE ;  /* 0x000000000000791b */ /* 0x020ff40003800000 */
.L_x_331:
[----:B------:R-:W-:Y:S05]  /*bbd0*/  BSYNC B0 ;  /* 0x0000000000007941 */ /* 0x000fea0003800000 */
.L_x_330:
[----:B------:R-:W-:Y:S05]  /*bbe0*/  BRA `(.L_x_332) ;  /* 0xfffffff400a87947 */ /* 0x000fea000383ffff */
.L_x_313:
[----:B0-----:R0:W1:Y:S02]  /*bbf0*/  SYNCS.PHASECHK.TRANS64.TRYWAIT P0, [R7+URZ], R2 ;  /* 0x00000002070075a7 */ /* 0x001064000800017f */
[----:B-1----:R-:W-:Y:S05]  /*bc00*/  @!P0 NANOSLEEP.SYNCS 0x989680 ;  /* 0x009896800000895d */ /* 0x002fea0003900000 */
[----:B------:R-:W1:Y:S02]  /*bc10*/  @!P0 SYNCS.PHASECHK.TRANS64 P0, [R7+URZ], R2 ;  /* 0x00000002070085a7 */ /* 0x000e64000800007f */
[----:B-1----:R-:W-:Y:S05]  /*bc20*/  @!P0 BRA `(.L_x_313) ;  /* 0xfffffffc00f08947 */ /* 0x002fea000383ffff */
[----:B------:R-:W-:Y:S05]  /*bc30*/  BRA `(.L_x_333) ;  /* 0xfffffff400e87947 */ /* 0x000fea000383ffff */
.L_x_314:
[----:B0-----:R0:W1:Y:S02]  /*bc40*/  SYNCS.PHASECHK.TRANS64.TRYWAIT P0, [R9+URZ], R4 ;  /* 0x00000004090075a7 */ /* 0x001064000800017f */
[----:B-1----:R-:W-:Y:S05]  /*bc50*/  @!P0 NANOSLEEP.SYNCS 0x989680 ;  /* 0x009896800000895d */ /* 0x002fea0003900000 */
[----:B------:R-:W1:Y:S02]  /*bc60*/  @!P0 SYNCS.PHASECHK.TRANS64 P0, [R9+URZ], R4 ;  /* 0x00000004090085a7 */ /* 0x000e64000800007f */
[----:B-1----:R-:W-:Y:S05]  /*bc70*/  @!P0 BRA `(.L_x_314) ;  /* 0xfffffffc00f08947 */ /* 0x002fea000383ffff */
[----:B------:R-:W-:Y:S05]  /*bc80*/  BRA `(.L_x_334) ;  /* 0xfffffff400f87947 */ /* 0x000fea000383ffff */
.L_x_315:
[----:B0-----:R0:W1:Y:S02]  /*bc90*/  SYNCS.PHASECHK.TRANS64.TRYWAIT P0, [R6+URZ], R5 ;  /* 0x00000005060075a7 */ /* 0x001064000800017f */
[----:B-1----:R-:W-:Y:S05]  /*bca0*/  @!P0 NANOSLEEP.SYNCS 0x989680 ;  /* 0x009896800000895d */ /* 0x002fea0003900000 */
[----:B------:R-:W1:Y:S02]  /*bcb0*/  @!P0 SYNCS.PHASECHK.TRANS64 P0, [R6+URZ], R5 ;  /* 0x00000005060085a7 */ /* 0x000e64000800007f */
[----:B-1----:R-:W-:Y:S05]  /*bcc0*/  @!P0 BRA `(.L_x_315) ;  /* 0xfffffffc00f08947 */ /* 0x002fea000383ffff */
[----:B------:R-:W-:Y:S05]  /*bcd0*/  BRA `(.L_x_335) ;  /* 0xfffffff800087947 */ /* 0x000fea000383ffff */
.L_x_316:
[----:B0-----:R0:W1:Y:S02]  /*bce0*/  SYNCS.PHASECHK.TRANS64.TRYWAIT P0, [R9+URZ], R4 ;  /* 0x00000004090075a7 */ /* 0x001064000800017f */
[----:B-1----:R-:W-:Y:S05]  /*bcf0*/  @!P0 NANOSLEEP.SYNCS 0x989680 ;  /* 0x009896800000895d */ /* 0x002fea0003900000 */
[----:B------:R-:W1:Y:S02]  /*bd00*/  @!P0 SYNCS.PHASECHK.TRANS64 P0, [R9+URZ], R4 ;  /* 0x00000004090085a7 */ /* 0x000e64000800007f */
[----:B-1----:R-:W-:Y:S05]  /*bd10*/  @!P0 BRA `(.L_x_316) ;  /* 0xfffffffc00f08947 */ /* 0x002fea000383ffff */
[----:B------:R-:W-:Y:S05]  /*bd20*/  BRA `(.L_x_336) ;  /* 0xfffffff800187947 */ /* 0x000fea000383ffff */
.L_x_317:
[----:B0-----:R0:W1:Y:S02]  /*bd30*/  SYNCS.PHASECHK.TRANS64.TRYWAIT P0, [R6+URZ], R5 ;  /* 0x00000005060075a7 */ /* 0x001064000800017f */
[----:B-1----:R-:W-:Y:S05]  /*bd40*/  @!P0 NANOSLEEP.SYNCS 0x989680 ;  /* 0x009896800000895d */ /* 0x002fea0003900000 */
[----:B------:R-:W1:Y:S02]  /*bd50*/  @!P0 SYNCS.PHASECHK.TRANS64 P0, [R6+URZ], R5 ;  /* 0x00000005060085a7 */ /* 0x000e64000800007f */
[----:B-1----:R-:W-:Y:S05]  /*bd60*/  @!P0 BRA `(.L_x_317) ;  /* 0xfffffffc00f08947 */ /* 0x002fea000383ffff */
[----:B------:R-:W-:Y:S05]  /*bd70*/  BRA `(.L_x_337) ;  /* 0xfffffff800287947 */ /* 0x000fea000383ffff */
.L_x_318:
[----:B0-----:R0:W1:Y:S02]  /*bd80*/  SYNCS.PHASECHK.TRANS64.TRYWAIT P0, [R9+URZ], R4 ;  /* 0x00000004090075a7 */ /* 0x001064000800017f */
[----:B-1----:R-:W-:Y:S05]  /*bd90*/  @!P0 NANOSLEEP.SYNCS 0x989680 ;  /* 0x009896800000895d */ /* 0x002fea0003900000 */
[----:B------:R-:W1:Y:S02]  /*bda0*/  @!P0 SYNCS.PHASECHK.TRANS64 P0, [R9+URZ], R4 ;  /* 0x00000004090085a7 */ /* 0x000e64000800007f */
[----:B-1----:R-:W-:Y:S05]  /*bdb0*/  @!P0 BRA `(.L_x_318) ;  /* 0xfffffffc00f08947 */ /* 0x002fea000383ffff */
[----:B------:R-:W-:Y:S05]  /*bdc0*/  BRA `(.L_x_338) ;  /* 0xfffffff800387947 */ /* 0x000fea000383ffff */
.L_x_319:
[----:B0-----:R0:W1:Y:S02]  /*bdd0*/  SYNCS.PHASECHK.TRANS64.TRYWAIT P0, [R6+URZ], R5 ;  /* 0x00000005060075a7 */ /* 0x001064000800017f */
[----:B-1----:R-:W-:Y:S05]  /*bde0*/  @!P0 NANOSLEEP.SYNCS 0x989680 ;  /* 0x009896800000895d */ /* 0x002fea0003900000 */
[----:B------:R-:W1:Y:S02]  /*bdf0*/  @!P0 SYNCS.PHASECHK.TRANS64 P0, [R6+URZ], R5 ;  /* 0x00000005060085a7 */ /* 0x000e64000800007f */
[----:B-1----:R-:W-:Y:S05]  /*be00*/  @!P0 BRA `(.L_x_319) ;  /* 0xfffffffc00f08947 */ /* 0x002fea000383ffff */
[----:B------:R-:W-:Y:S05]  /*be10*/  BRA `(.L_x_339) ;  /* 0xfffffff800487947 */ /* 0x000fea000383ffff */
.L_x_320:
[----:B0-----:R0:W1:Y:S02]  /*be20*/  SYNCS.PHASECHK.TRANS64.TRYWAIT P0, [R9+URZ], R4 ;  /* 0x00000004090075a7 */ /* 0x001064000800017f */
[----:B-1----:R-:W-:Y:S05]  /*be30*/  @!P0 NANOSLEEP.SYNCS 0x989680 ;  /* 0x009896800000895d */ /* 0x002fea0003900000 */
[----:B------:R-:W1:Y:S02]  /*be40*/  @!P0 SYNCS.PHASECHK.TRANS64 P0, [R9+URZ], R4 ;  /* 0x00000004090085a7 */ /* 0x000e64000800007f */
[----:B-1----:R-:W-:Y:S05]  /*be50*/  @!P0 BRA `(.L_x_320) ;  /* 0xfffffffc00f08947 */ /* 0x002fea000383ffff */
[----:B------:R-:W-:Y:S05]  /*be60*/  BRA `(.L_x_340) ;  /* 0xfffffff800587947 */ /* 0x000fea000383ffff */
.L_x_321:
[----:B0-----:R0:W1:Y:S02]  /*be70*/  SYNCS.PHASECHK.TRANS64.TRYWAIT P0, [R6+URZ], R5 ;  /* 0x00000005060075a7 */ /* 0x001064000800017f */
[----:B-1----:R-:W-:Y:S05]  /*be80*/  @!P0 NANOSLEEP.SYNCS 0x989680 ;  /* 0x009896800000895d */ /* 0x002fea0003900000 */
[----:B------:R-:W1:Y:S02]  /*be90*/  @!P0 SYNCS.PHASECHK.TRANS64 P0, [R6+URZ], R5 ;  /* 0x00000005060085a7 */ /* 0x000e64000800007f */
[----:B-1----:R-:W-:Y:S05]  /*bea0*/  @!P0 BRA `(.L_x_321) ;  /* 0xfffffffc00f08947 */ /* 0x002fea000383ffff */
[----:B------:R-:W-:Y:S05]  /*beb0*/  BRA `(.L_x_341) ;  /* 0xfffffff800687947 */ /* 0x000fea000383ffff */
.L_x_322:
[----:B-1----:R1:W2:Y:S02]  /*bec0*/  SYNCS.PHASECHK.TRANS64.TRYWAIT P0, [R9+URZ], R4 ;  /* 0x00000004090075a7 */ /* 0x0022a4000800017f */
[----:B--2---:R-:W-:Y:S05]  /*bed0*/  @!P0 NANOSLEEP.SYNCS 0x989680 ;  /* 0x009896800000895d */ /* 0x004fea0003900000 */
[----:B------:R-:W2:Y:S02]  /*bee0*/  @!P0 SYNCS.PHASECHK.TRANS64 P0, [R9+URZ], R4 ;  /* 0x00000004090085a7 */ /* 0x000ea4000800007f */
[----:B--2---:R-:W-:Y:S05]  /*bef0*/  @!P0 BRA `(.L_x_322) ;  /* 0xfffffffc00f08947 */ /* 0x004fea000383ffff */
[----:B------:R-:W-:Y:S05]  /*bf00*/  BRA `(.L_x_342) ;  /* 0xfffffff800707947 */ /* 0x000fea000383ffff */
.L_x_343:
[----:B------:R-:W-:-:S00]  /*bf10*/  BRA `(.L_x_343) ;  /* 0xfffffffc00fc7947 */ /* 0x000fc0000383ffff */
[----:B------:R-:W-:-:S00]  /*bf20*/  NOP ;  /* 0x0000000000007918 */ /* 0x000fc00000000000 */
        /* <DEDUP_REMOVED lines=13> */
.L_x_344:


//--------------------- .nv.global.init           --------------------------
	.section	.nv.global.init,"aw",@progbits
.nv.global.init:
	.type		$str$22,@object
	.size		$str$22,($str$23 - $str$22)
$str$22:
        /*0000*/ 	.byte	0x6b, 0x5f, 0x74, 0x69, 0x6c, 0x65, 0x5f, 0x63, 0x6f, 0x75, 0x6e, 0x74, 0x20, 0x3e, 0x3d, 0x20
        /*0010*/ 	.byte	0x31, 0x00
	.type		$str$23,@object
	.size		$str$23,(__unnamed_1 - $str$23)
$str$23:
        /*0012*/ 	.byte	0x2f, 0x74, 0x6d, 0x70, 0x2f, 0x63, 0x75, 0x74, 0x6c, 0x61, 0x73, 0x73, 0x5f, 0x73, 0x77, 0x65
        /*0022*/ 	.byte	0x65, 0x70, 0x5f, 0x73, 0x72, 0x63, 0x2f, 0x69, 0x6e, 0x63, 0x6c, 0x75, 0x64, 0x65, 0x2f, 0x63
        /*0032*/ 	.byte	0x75, 0x74, 0x6c, 0x61, 0x73, 0x73, 0x2f, 0x67, 0x65, 0x6d, 0x6d, 0x2f, 0x63, 0x6f, 0x6c, 0x6c
        /*0042*/ 	.byte	0x65, 0x63, 0x74, 0x69, 0x76, 0x65, 0x2f, 0x73, 0x6d, 0x39, 0x30, 0x5f, 0x6d, 0x6d, 0x61, 0x5f
        /*0052*/ 	.byte	0x74, 0x6d, 0x61, 0x5f, 0x67, 0x6d, 0x6d, 0x61, 0x5f, 0x73, 0x73, 0x5f, 0x77, 0x61, 0x72, 0x70
        /*0062*/ 	.byte	0x73, 0x70, 0x65, 0x63, 0x69, 0x61, 0x6c, 0x69, 0x7a, 0x65, 0x64, 0x2e, 0x68, 0x70, 0x70, 0x00
	.type		__unnamed_1,@object
	.size		__unnamed_1,(.L_0 - __unnamed_1)
__unnamed_1:
        /*0072*/ 	.byte	0x76, 0x6f, 0x69, 0x64, 0x20, 0x63, 0x75, 0x74, 0x6c, 0x61, 0x73, 0x73, 0x3a, 0x3a, 0x67, 0x65
        /* <DEDUP_REMOVED lines=180> */
        /*0bc2*/ 	.byte	0x79, 0x5d, 0x00
.L_0:


//--------------------- .nv.shared._ZN7cutlass13device_kernelINS_4gemm6kernel13GemmUniversalIN4cute5tupleIJiiiiEEENS1_10collective13CollectiveMmaINS1_34MainloopSm90TmaGmmaWarpSpecializedILi11ENS5_IJNS4_1CILi4EEENSA_ILi1EEESC_EEENS1_32KernelTmaWarpSpecializedPingpongEEENS5_IJNSA_ILi64EEENSA_ILi256EEENSA_ILi32EEEEEENS_6half_tENS5_IJlSC_lEEESK_SL_NS4_8TiledMMAINS4_8MMA_AtomIJNS4_4SM904GMMA26MMA_64x256x16_F32F16F16_SSILNSP_5MajorE0ELSR_0ELNSP_7ScaleInE1ELSS_1EEEEEENS4_6LayoutINS5_IJSC_SC_SC_EEENS5_IJNSA_ILi0EEESX_SX_EEEEENS5_IJNS4_10UnderscoreES10_S10_EEEEENS4_13SM90_TMA_LOADENS4_14ComposedLayoutINS4_7SwizzleILi2ELi4ELi3EEENS4_18smem_ptr_flag_bitsILi16EEENSV_INS5_IJNSA_ILi8EEESI_EEENS5_IJSI_SC_EEEEEEEvNS4_8identityENS4_23SM90_TMA_LOAD_MULTICASTES1D_vS1E_EENS_8epilogue10collective6detail29Sm90TmaWarpSpecializedAdapterINS1I_15DefaultEpilogueISK_SL_SL_NS1H_6thread17LinearCombinationISK_Li1EffLNS1M_9ScaleType4KindE0ELNS_15FloatRoundStyleE2ESK_EENS1_15EpilogueDefaultEEEEEvvEEEEvNT_6ParamsE --------------------------
	.section	.nv.shared._ZN7cutlass13device_kernelINS_4gemm6kernel13GemmUniversalIN4cute5tupleIJiiiiEEENS1_10collective13CollectiveMmaINS1_34MainloopSm90TmaGmmaWarpSpecializedILi11ENS5_IJNS4_1CILi4EEENSA_ILi1EEESC_EEENS1_32KernelTmaWarpSpecializedPingpongEEENS5_IJNSA_ILi64EEENSA_ILi256EEENSA_ILi32EEEEEENS_6half_tENS5_IJlSC_lEEESK_SL_NS4_8TiledMMAINS4_8MMA_AtomIJNS4_4SM904GMMA26MMA_64x256x16_F32F16F16_SSILNSP_5MajorE0ELSR_0ELNSP_7ScaleInE1ELSS_1EEEEEENS4_6LayoutINS5_IJSC_SC_SC_EEENS5_IJNSA_ILi0EEESX_SX_EEEEENS5_IJNS4_10UnderscoreES10_S10_EEEEENS4_13SM90_TMA_LOADENS4_14ComposedLayoutINS4_7SwizzleILi2ELi4ELi3EEENS4_18smem_ptr_flag_bitsILi16EEENSV_INS5_IJNSA_ILi8EEESI_EEENS5_IJSI_SC_EEEEEEEvNS4_8identityENS4_23SM90_TMA_LOAD_MULTICASTES1D_vS1E_EENS_8epilogue10collective6detail29Sm90TmaWarpSpecializedAdapterINS1I_15DefaultEpilogueISK_SL_SL_NS1H_6thread17LinearCombinationISK_Li1EffLNS1M_9ScaleType4KindE0ELNS_15FloatRoundStyleE2ESK_EENS1_15EpilogueDefaultEEEEEvvEEEEvNT_6ParamsE,"aw",@nobits
	.sectionflags	@""
	.align	16
	.zero		1024


//--------------------- .nv.shared.reserved.0     --------------------------
	.section	.nv.shared.reserved.0,"aw",@nobits
	.weak		__nv_reservedSMEM_offset_0_alias
	.size		__nv_reservedSMEM_offset_0_alias, 0, 0
	.other		__nv_reservedSMEM_offset_0_alias,@"STO_CUDA_RESERVED_SHARED STV_DEFAULT"
__nv_reservedSMEM_offset_0_alias:
	.zero		0


//--------------------- .nv.global                --------------------------
	.section	.nv.global,"aw",@nobits
.nv.global:
	.type		_ZN40_INTERNAL_3ba7675e_4_k_cu_be323868_206894cute1_E,@object
	.size		_ZN40_INTERNAL_3ba7675e_4_k_cu_be323868_206894cute1_E,(_ZN40_INTERNAL_3ba7675e_4_k_cu_be323868_206894cuda3std3__45__cpo6cbeginE - _ZN40_INTERNAL_3ba7675e_4_k_cu_be323868_206894cute1_E)
_ZN40_INTERNAL_3ba7675e_4_k_cu_be323868_206894cute1_E:
	.zero		1
	.type		_ZN40_INTERNAL_3ba7675e_4_k_cu_be323868_206894cuda3std3__45__cpo6cbeginE,@object
	.size		_ZN40_INTERNAL_3ba7675e_4_k_cu_be323868_206894cuda3std3__45__cpo6cbeginE,(_ZN40_INTERNAL_3ba7675e_4_k_cu_be323868_206894cuda3std3__48in_placeE - _ZN40_INTERNAL_3ba7675e_4_k_cu_be323868_206894cuda3std3__45__cpo6cbeginE)
_ZN40_INTERNAL_3ba7675e_4_k_cu_be323868_206894cuda3std3__45__cpo6cbeginE:
	.zero		1
	.type		_ZN40_INTERNAL_3ba7675e_4_k_cu_be323868_206894cuda3std3__48in_placeE,@object
	.size		_ZN40_INTERNAL_3ba7675e_4_k_cu_be323868_206894cuda3std3__48in_placeE,(_ZN40_INTERNAL_3ba7675e_4_k_cu_be323868_206894cuda3std6ranges3__45__cpo9iter_moveE - _ZN40_INTERNAL_3ba7675e_4_k_cu_be323868_206894cuda3std3__48in_placeE)
_ZN40_INTERNAL_3ba7675e_4_k_cu_be323868_206894cuda3std3__48in_placeE:
	.zero		1
	.type		_ZN40_INTERNAL_3ba7675e_4_k_cu_be323868_206894cuda3std6ranges3__45__cpo9iter_moveE,@object
	.size		_ZN40_INTERNAL_3ba7675e_4_k_cu_be323868_206894cuda3std6ranges3__45__cpo9iter_moveE,(_ZN40_INTERNAL_3ba7675e_4_k_cu_be323868_206894cuda3std3__45__cpo5beginE - _ZN40_INTERNAL_3ba7675e_4_k_cu_be323868_206894cuda3std6ranges3__45__cpo9iter_moveE)
_ZN40_INTERNAL_3ba7675e_4_k_cu_be323868_206894cuda3std6ranges3__45__cpo9iter_moveE:
	.zero		1
	.type		_ZN40_INTERNAL_3ba7675e_4_k_cu_be323868_206894cuda3std3__45__cpo5beginE,@object
	.size		_ZN40_INTERNAL_3ba7675e_4_k_cu_be323868_206894cuda3std3__45__cpo5beginE,(_ZN40_INTERNAL_3ba7675e_4_k_cu_be323868_206894cuda3std3__442_GLOBAL__N__3ba7675e_4_k_cu_be323868_206896ignoreE - _ZN40_INTERNAL_3ba7675e_4_k_cu_be323868_206894cuda3std3__45__cpo5beginE)
_ZN40_INTERNAL_3ba7675e_4_k_cu_be323868_206894cuda3std3__45__cpo5beginE:
	.zero		1
	.type		_ZN40_INTERNAL_3ba7675e_4_k_cu_be323868_206894cuda3std3__442_GLOBAL__N__3ba7675e_4_k_cu_be323868_206896ignoreE,@object
	.size		_ZN40_INTERNAL_3ba7675e_4_k_cu_be323868_206894cuda3std3__442_GLOBAL__N__3ba7675e_4_k_cu_be323868_206896ignoreE,(_ZN40_INTERNAL_3ba7675e_4_k_cu_be323868_206894cute7productE - _ZN40_INTERNAL_3ba7675e_4_k_cu_be323868_206894cuda3std3__442_GLOBAL__N__3ba7675e_4_k_cu_be323868_206896ignoreE)
_ZN40_INTERNAL_3ba7675e_4_k_cu_be323868_206894cuda3std3__442_GLOBAL__N__3ba7675e_4_k_cu_be323868_206896ignoreE:
	.zero		1
	.type		_ZN40_INTERNAL_3ba7675e_4_k_cu_be323868_206894cute7productE,@object
	.size		_ZN40_INTERNAL_3ba7675e_4_k_cu_be323868_206894cute7productE,(_ZN40_INTERNAL_3ba7675e_4_k_cu_be323868_206894cuda3std3__45__cpo3endE - _ZN40_INTERNAL_3ba7675e_4_k_cu_be323868_206894cute7productE)
_ZN40_INTERNAL_3ba7675e_4_k_cu_be323868_206894cute7productE:
	.zero		1
	.type		_ZN40_INTERNAL_3ba7675e_4_k_cu_be323868_206894cuda3std3__45__cpo3endE,@object
	.size		_ZN40_INTERNAL_3ba7675e_4_k_cu_be323868_206894cuda3std3__45__cpo3endE,(_ZN40_INTERNAL_3ba7675e_4_k_cu_be323868_206894cuda3std3__419piecewise_constructE - _ZN40_INTERNAL_3ba7675e_4_k_cu_be323868_206894cuda3std3__45__cpo3endE)
_ZN40_INTERNAL_3ba7675e_4_k_cu_be323868_206894cuda3std3__45__cpo3endE:
	.zero		1
	.type		_ZN40_INTERNAL_3ba7675e_4_k_cu_be323868_206894cuda3std3__419piecewise_constructE,@object
	.size		_ZN40_INTERNAL_3ba7675e_4_k_cu_be323868_206894cuda3std3__419piecewise_constructE,(_ZN40_INTERNAL_3ba7675e_4_k_cu_be323868_206894cuda3std3__45__cpo4cendE - _ZN40_INTERNAL_3ba7675e_4_k_cu_be323868_206894cuda3std3__419piecewise_constructE)
_ZN40_INTERNAL_3ba7675e_4_k_cu_be323868_206894cuda3std3__419piecewise_constructE:
	.zero		1
	.type		_ZN40_INTERNAL_3ba7675e_4_k_cu_be323868_206894cuda3std3__45__cpo4cendE,@object
	.size		_ZN40_INTERNAL_3ba7675e_4_k_cu_be323868_206894cuda3std3__45__cpo4cendE,(_ZN40_INTERNAL_3ba7675e_4_k_cu_be323868_206894cuda3std6ranges3__45__cpo4swapE - _ZN40_INTERNAL_3ba7675e_4_k_cu_be323868_206894cuda3std3__45__cpo4cendE)
_ZN40_INTERNAL_3ba7675e_4_k_cu_be323868_206894cuda3std3__45__cpo4cendE:
	.zero		1
	.type		_ZN40_INTERNAL_3ba7675e_4_k_cu_be323868_206894cuda3std6ranges3__45__cpo4swapE,@object
	.size		_ZN40_INTERNAL_3ba7675e_4_k_cu_be323868_206894cuda3std6ranges3__45__cpo4swapE,(.L_8 - _ZN40_INTERNAL_3ba7675e_4_k_cu_be323868_206894cuda3std6ranges3__45__cpo4swapE)
_ZN40_INTERNAL_3ba7675e_4_k_cu_be323868_206894cuda3std6ranges3__45__cpo4swapE:
	.zero		1
.L_8:


//--------------------- .nv.constant0._ZN7cutlass13device_kernelINS_4gemm6kernel13GemmUniversalIN4cute5tupleIJiiiiEEENS1_10collective13CollectiveMmaINS1_34MainloopSm90TmaGmmaWarpSpecializedILi11ENS5_IJNS4_1CILi4EEENSA_ILi1EEESC_EEENS1_32KernelTmaWarpSpecializedPingpongEEENS5_IJNSA_ILi64EEENSA_ILi256EEENSA_ILi32EEEEEENS_6half_tENS5_IJlSC_lEEESK_SL_NS4_8TiledMMAINS4_8MMA_AtomIJNS4_4SM904GMMA26MMA_64x256x16_F32F16F16_SSILNSP_5MajorE0ELSR_0ELNSP_7ScaleInE1ELSS_1EEEEEENS4_6LayoutINS5_IJSC_SC_SC_EEENS5_IJNSA_ILi0EEESX_SX_EEEEENS5_IJNS4_10UnderscoreES10_S10_EEEEENS4_13SM90_TMA_LOADENS4_14ComposedLayoutINS4_7SwizzleILi2ELi4ELi3EEENS4_18smem_ptr_flag_bitsILi16EEENSV_INS5_IJNSA_ILi8EEESI_EEENS5_IJSI_SC_EEEEEEEvNS4_8identityENS4_23SM90_TMA_LOAD_MULTICASTES1D_vS1E_EENS_8epilogue10collective6detail29Sm90TmaWarpSpecializedAdapterINS1I_15DefaultEpilogueISK_SL_SL_NS1H_6thread17LinearCombinationISK_Li1EffLNS1M_9ScaleType4KindE0ELNS_15FloatRoundStyleE2ESK_EENS1_15EpilogueDefaultEEEEEvvEEEEvNT_6ParamsE --------------------------
	.section	.nv.constant0._ZN7cutlass13device_kernelINS_4gemm6kernel13GemmUniversalIN4cute5tupleIJiiiiEEENS1_10collective13CollectiveMmaINS1_34MainloopSm90TmaGmmaWarpSpecializedILi11ENS5_IJNS4_1CILi4EEENSA_ILi1EEESC_EEENS1_32KernelTmaWarpSpecializedPingpongEEENS5_IJNSA_ILi64EEENSA_ILi256EEENSA_ILi32EEEEEENS_6half_tENS5_IJlSC_lEEESK_SL_NS4_8TiledMMAINS4_8MMA_AtomIJNS4_4SM904GMMA26MMA_64x256x16_F32F16F16_SSILNSP_5MajorE0ELSR_0ELNSP_7ScaleInE1ELSS_1EEEEEENS4_6LayoutINS5_IJSC_SC_SC_EEENS5_IJNSA_ILi0EEESX_SX_EEEEENS5_IJNS4_10UnderscoreES10_S10_EEEEENS4_13SM90_TMA_LOADENS4_14ComposedLayoutINS4_7SwizzleILi2ELi4ELi3EEENS4_18smem_ptr_flag_bitsILi16EEENSV_INS5_IJNSA_ILi8EEESI_EEENS5_IJSI_SC_EEEEEEEvNS4_8identityENS4_23SM90_TMA_LOAD_MULTICASTES1D_vS1E_EENS_8epilogue10collective6detail29Sm90TmaWarpSpecializedAdapterINS1I_15DefaultEpilogueISK_SL_SL_NS1H_6thread17LinearCombinationISK_Li1EffLNS1M_9ScaleType4KindE0ELNS_15FloatRoundStyleE2ESK_EENS1_15EpilogueDefaultEEEEEvvEEEEvNT_6ParamsE,"a",@progbits
	.sectionflags	@""
	.align	4
.nv.constant0._ZN7cutlass13device_kernelINS_4gemm6kernel13GemmUniversalIN4cute5tupleIJiiiiEEENS1_10collective13CollectiveMmaINS1_34MainloopSm90TmaGmmaWarpSpecializedILi11ENS5_IJNS4_1CILi4EEENSA_ILi1EEESC_EEENS1_32KernelTmaWarpSpecializedPingpongEEENS5_IJNSA_ILi64EEENSA_ILi256EEENSA_ILi32EEEEEENS_6half_tENS5_IJlSC_lEEESK_SL_NS4_8TiledMMAINS4_8MMA_AtomIJNS4_4SM904GMMA26MMA_64x256x16_F32F16F16_SSILNSP_5MajorE0ELSR_0ELNSP_7ScaleInE1ELSS_1EEEEEENS4_6LayoutINS5_IJSC_SC_SC_EEENS5_IJNSA_ILi0EEESX_SX_EEEEENS5_IJNS4_10UnderscoreES10_S10_EEEEENS4_13SM90_TMA_LOADENS4_14ComposedLayoutINS4_7SwizzleILi2ELi4ELi3EEENS4_18smem_ptr_flag_bitsILi16EEENSV_INS5_IJNSA_ILi8EEESI_EEENS5_IJSI_SC_EEEEEEEvNS4_8identityENS4_23SM90_TMA_LOAD_MULTICASTES1D_vS1E_EENS_8epilogue10collective6detail29Sm90TmaWarpSpecializedAdapterINS1I_15DefaultEpilogueISK_SL_SL_NS1H_6thread17LinearCombinationISK_Li1EffLNS1M_9ScaleType4KindE0ELNS_15FloatRoundStyleE2ESK_EENS1_15EpilogueDefaultEEEEEvvEEEEvNT_6ParamsE:
	.zero		1664


//--------------------- SYMBOLS --------------------------

	.type		.nv.reservedSmem.offset0,@object
	.size		.nv.reservedSmem.offset0,0x4
	.type		__assertfail,@function
